def attn_fwd(
    Q,
    K,
    V,
    Out,
    Lse,
    sm_scale,
    stride_qz,
    stride_qh,
    stride_qm,
    stride_qk,
    stride_kz,
    stride_kh,
    stride_kn,
    stride_kk,
    stride_vz,
    stride_vh,
    stride_vn,
    stride_vk,
    stride_oz,
    stride_oh,
    stride_om,
    stride_ok,
    seqlen_q,
    seqlen_k,
    BLOCK_M: tl.constexpr,
    BLOCK_N: tl.constexpr,
    HEAD_DIM: tl.constexpr,
    CAUSAL: tl.constexpr,
):
    start_m = tl.program_id(0)
    off_hz = tl.program_id(1)
    q_off = off_hz * stride_qh
    k_off = off_hz * stride_kh
    v_off = off_hz * stride_vh
    offs_m = start_m * BLOCK_M + tl.arange(0, BLOCK_M)
    offs_d = tl.arange(0, HEAD_DIM)
    offs_n = tl.arange(0, BLOCK_N)
    q_ptrs = Q + q_off + offs_m[:, None] * stride_qm + offs_d[None, :] * stride_qk
    k_ptrs = K + k_off + offs_d[:, None] * stride_kk + offs_n[None, :] * stride_kn
    v_ptrs = V + v_off + offs_n[:, None] * stride_vn + offs_d[None, :] * stride_vk
    m_i = tl.full([BLOCK_M], float("-inf"), dtype=tl.float32)
    l_i = tl.zeros([BLOCK_M], dtype=tl.float32) + 1.0
    acc = tl.zeros([BLOCK_M, HEAD_DIM], dtype=tl.float32)
    q = tl.load(q_ptrs)
    acc, l_i, m_i = _attn_fwd_inner(
        acc,
        l_i,
        m_i,
        q,
        k_ptrs,
        v_ptrs,
        sm_scale,
        stride_kn,
        stride_vn,
        start_m,
        seqlen_k,
        BLOCK_M,
        BLOCK_N,
        HEAD_DIM,
        CAUSAL,
    )
    acc = acc / l_i[:, None]
    lse = m_i + tl.math.log2(l_i) / 1.4426950408889634
    o_ptrs = (
        Out
        + off_hz * stride_oh
        + offs_m[:, None] * stride_om
        + offs_d[None, :] * stride_ok
    )
    tl.store(o_ptrs, acc.to(Out.dtype.element_ty))
    tl.store(Lse + off_hz * seqlen_q + offs_m, lse)

# config = {"BLOCK_M": 64, "BLOCK_N": 16, "HEAD_DIM": 512, "arch": "sm_100", "causal": true, "dtype": "bf16", "num_stages": 3, "num_warps": 8}
# arch = sm_100


// ===== COMPILED SASS (sm_100a) =====

	.target	sm_100a

	.elftype	@"ET_EXEC"


//--------------------- .note.nv.tkinfo           --------------------------
	.section	.note.nv.tkinfo,"",@"SHT_NOTE"
	.sectionflags	@"SHF_NOTE_NV_TKINFO"
	.tkinfo
        /*0018*/ 	.word	0x00000081
        /*0030*/ 	.string	""
        /*0030*/ 	.string	"ptxas-blackwell"
        /*0030*/ 	.string	"Cuda compilation tools, release 12.9, V12.9.86"
        /*0030*/ 	.string	"Build cuda_12.9.r12.9/compiler.36037853_0"
        /*0030*/ 	.string	"-v  -suppress-debug-info  -lineinfo  -arch sm_100a "



//--------------------- .note.nv.cuver            --------------------------
	.section	.note.nv.cuver,"",@"SHT_NOTE"
	.sectionflags	@"SHF_NOTE_NV_CUVER"
        /*0018*/ 	.short	0x0001
        /*001a*/ 	.short	0x0064
        /*001c*/ 	.short	0x0001
        /*001e*/ 	.short	0x0000
        /*0020*/ 	.short	0x0001
        /*0022*/ 	.short	0x0000


//--------------------- .nv.info                  --------------------------
	.section	.nv.info,"",@"SHT_CUDA_INFO"
	.align	4


	//----- nvinfo : EIATTR_REGCOUNT
	.align		4
        /*0000*/ 	.byte	0x04, 0x2f
        /*0002*/ 	.short	(.L_5 - .L_4)
	.align		4
.L_4:
        /*0004*/ 	.word	index@(attn_fwd)
        /*0008*/ 	.word	0x000000ff


	//----- nvinfo : EIATTR_FRAME_SIZE
	.align		4
.L_5:
        /*000c*/ 	.byte	0x04, 0x11
        /*000e*/ 	.short	(.L_7 - .L_6)
	.align		4
.L_6:
        /*0010*/ 	.word	index@($__internal_2_$__cuda_sm10x_tcgen05_guardrail_trap_unallocated_columns_being_dealloced)
        /*0014*/ 	.word	0x00000170


	//----- nvinfo : EIATTR_FRAME_SIZE
	.align		4
.L_7:
        /*0018*/ 	.byte	0x04, 0x11
        /*001a*/ 	.short	(.L_9 - .L_8)
	.align		4
.L_8:
        /*001c*/ 	.word	index@($__internal_1_$__cuda_sm10x_tcgen05_guardrail_trap_phase_invalid_during_alloc)
        /*0020*/ 	.word	0x00000170


	//----- nvinfo : EIATTR_FRAME_SIZE
	.align		4
.L_9:
        /*0024*/ 	.byte	0x04, 0x11
        /*0026*/ 	.short	(.L_11 - .L_10)
	.align		4
.L_10:
        /*0028*/ 	.word	index@($__internal_0_$__cuda_sm10x_tcgen05_guardrail_trap_col_being_dealloced_not_returned_by_alloc)
        /*002c*/ 	.word	0x00000170


	//----- nvinfo : EIATTR_FRAME_SIZE
	.align		4
.L_11:
        /*0030*/ 	.byte	0x04, 0x11
        /*0032*/ 	.short	(.L_13 - .L_12)
	.align		4
.L_12:
        /*0034*/ 	.word	index@(attn_fwd)
        /*0038*/ 	.word	0x00000170


	//----- nvinfo : EIATTR_MIN_STACK_SIZE
	.align		4
.L_13:
        /*003c*/ 	.byte	0x04, 0x12
        /*003e*/ 	.short	(.L_15 - .L_14)
	.align		4
.L_14:
        /*0040*/ 	.word	index@(attn_fwd)
        /*0044*/ 	.word	0x00000170
.L_15:


//--------------------- .nv.info.attn_fwd         --------------------------
	.section	.nv.info.attn_fwd,"",@"SHT_CUDA_INFO"
	.sectionflags	@""
	.align	4


	//----- nvinfo : EIATTR_CUDA_API_VERSION
	.align		4
        /*0000*/ 	.byte	0x04, 0x37
        /*0002*/ 	.short	(.L_17 - .L_16)
.L_16:
        /*0004*/ 	.word	0x00000081


	//----- nvinfo : EIATTR_KPARAM_INFO
	.align		4
.L_17:
        /*0008*/ 	.byte	0x04, 0x17
        /*000a*/ 	.short	(.L_19 - .L_18)
.L_18:
        /*000c*/ 	.word	0x00000000
        /*0010*/ 	.short	0x0019
        /*0012*/ 	.short	0x0080
        /*0014*/ 	.byte	0x00, 0xf4, 0x21, 0x00


	//----- nvinfo : EIATTR_KPARAM_INFO
	.align		4
.L_19:
        /*0018*/ 	.byte	0x04, 0x17
        /*001a*/ 	.short	(.L_21 - .L_20)
.L_20:
        /*001c*/ 	.word	0x00000000
        /*0020*/ 	.short	0x0018
        /*0022*/ 	.short	0x0078
        /*0024*/ 	.byte	0x00, 0xf4, 0x21, 0x00


	//----- nvinfo : EIATTR_KPARAM_INFO
	.align		4
.L_21:
        /*0028*/ 	.byte	0x04, 0x17
        /*002a*/ 	.short	(.L_23 - .L_22)
.L_22:
        /*002c*/ 	.word	0x00000000
        /*0030*/ 	.short	0x0017
        /*0032*/ 	.short	0x0070
        /*0034*/ 	.byte	0x00, 0xf0, 0x11, 0x00


	//----- nvinfo : EIATTR_KPARAM_INFO
	.align		4
.L_23:
        /*0038*/ 	.byte	0x04, 0x17
        /*003a*/ 	.short	(.L_25 - .L_24)
.L_24:
        /*003c*/ 	.word	0x00000000
        /*0040*/ 	.short	0x0016
        /*0042*/ 	.short	0x006c
        /*0044*/ 	.byte	0x00, 0xf0, 0x11, 0x00


	//----- nvinfo : EIATTR_KPARAM_INFO
	.align		4
.L_25:
        /*0048*/ 	.byte	0x04, 0x17
        /*004a*/ 	.short	(.L_27 - .L_26)
.L_26:
        /*004c*/ 	.word	0x00000000
        /*0050*/ 	.short	0x0015
        /*0052*/ 	.short	0x0068
        /*0054*/ 	.byte	0x00, 0xf0, 0x11, 0x00


	//----- nvinfo : EIATTR_KPARAM_INFO
	.align		4
.L_27:
        /*0058*/ 	.byte	0x04, 0x17
        /*005a*/ 	.short	(.L_29 - .L_28)
.L_28:
        /*005c*/ 	.word	0x00000000
        /*0060*/ 	.short	0x0014
        /*0062*/ 	.short	0x0064
        /*0064*/ 	.byte	0x00, 0xf0, 0x11, 0x00


	//----- nvinfo : EIATTR_KPARAM_INFO
	.align		4
.L_29:
        /*0068*/ 	.byte	0x04, 0x17
        /*006a*/ 	.short	(.L_31 - .L_30)
.L_30:
        /*006c*/ 	.word	0x00000000
        /*0070*/ 	.short	0x0013
        /*0072*/ 	.short	0x0060
        /*0074*/ 	.byte	0x00, 0xf0, 0x11, 0x00


	//----- nvinfo : EIATTR_KPARAM_INFO
	.align		4
.L_31:
        /*0078*/ 	.byte	0x04, 0x17
        /*007a*/ 	.short	(.L_33 - .L_32)
.L_32:
        /*007c*/ 	.word	0x00000000
        /*0080*/ 	.short	0x0012
        /*0082*/ 	.short	0x005c
        /*0084*/ 	.byte	0x00, 0xf0, 0x11, 0x00


	//----- nvinfo : EIATTR_KPARAM_INFO
	.align		4
.L_33:
        /*0088*/ 	.byte	0x04, 0x17
        /*008a*/ 	.short	(.L_35 - .L_34)
.L_34:
        /*008c*/ 	.word	0x00000000
        /*0090*/ 	.short	0x0011
        /*0092*/ 	.short	0x0058
        /*0094*/ 	.byte	0x00, 0xf0, 0x11, 0x00


	//----- nvinfo : EIATTR_KPARAM_INFO
	.align		4
.L_35:
        /*0098*/ 	.byte	0x04, 0x17
        /*009a*/ 	.short	(.L_37 - .L_36)
.L_36:
        /*009c*/ 	.word	0x00000000
        /*00a0*/ 	.short	0x0010
        /*00a2*/ 	.short	0x0054
        /*00a4*/ 	.byte	0x00, 0xf0, 0x11, 0x00


	//----- nvinfo : EIATTR_KPARAM_INFO
	.align		4
.L_37:
        /*00a8*/ 	.byte	0x04, 0x17
        /*00aa*/ 	.short	(.L_39 - .L_38)
.L_38:
        /*00ac*/ 	.word	0x00000000
        /*00b0*/ 	.short	0x000f
        /*00b2*/ 	.short	0x0050
        /*00b4*/ 	.byte	0x00, 0xf0, 0x11, 0x00


	//----- nvinfo : EIATTR_KPARAM_INFO
	.align		4
.L_39:
        /*00b8*/ 	.byte	0x04, 0x17
        /*00ba*/ 	.short	(.L_41 - .L_40)
.L_40:
        /*00bc*/ 	.word	0x00000000
        /*00c0*/ 	.short	0x000e
        /*00c2*/ 	.short	0x004c
        /*00c4*/ 	.byte	0x00, 0xf0, 0x11, 0x00


	//----- nvinfo : EIATTR_KPARAM_INFO
	.align		4
.L_41:
        /*00c8*/ 	.byte	0x04, 0x17
        /*00ca*/ 	.short	(.L_43 - .L_42)
.L_42:
        /*00cc*/ 	.word	0x00000000
        /*00d0*/ 	.short	0x000d
        /*00d2*/ 	.short	0x0048
        /*00d4*/ 	.byte	0x00, 0xf0, 0x11, 0x00


	//----- nvinfo : EIATTR_KPARAM_INFO
	.align		4
.L_43:
        /*00d8*/ 	.byte	0x04, 0x17
        /*00da*/ 	.short	(.L_45 - .L_44)
.L_44:
        /*00dc*/ 	.word	0x00000000
        /*00e0*/ 	.short	0x000c
        /*00e2*/ 	.short	0x0044
        /*00e4*/ 	.byte	0x00, 0xf0, 0x11, 0x00


	//----- nvinfo : EIATTR_KPARAM_INFO
	.align		4
.L_45:
        /*00e8*/ 	.byte	0x04, 0x17
        /*00ea*/ 	.short	(.L_47 - .L_46)
.L_46:
        /*00ec*/ 	.word	0x00000000
        /*00f0*/ 	.short	0x000b
        /*00f2*/ 	.short	0x0040
        /*00f4*/ 	.byte	0x00, 0xf0, 0x11, 0x00


	//----- nvinfo : EIATTR_KPARAM_INFO
	.align		4
.L_47:
        /*00f8*/ 	.byte	0x04, 0x17
        /*00fa*/ 	.short	(.L_49 - .L_48)
.L_48:
        /*00fc*/ 	.word	0x00000000
        /*0100*/ 	.short	0x000a
        /*0102*/ 	.short	0x003c
        /*0104*/ 	.byte	0x00, 0xf0, 0x11, 0x00


	//----- nvinfo : EIATTR_KPARAM_INFO
	.align		4
.L_49:
        /*0108*/ 	.byte	0x04, 0x17
        /*010a*/ 	.short	(.L_51 - .L_50)
.L_50:
        /*010c*/ 	.word	0x00000000
        /*0110*/ 	.short	0x0009
        /*0112*/ 	.short	0x0038
        /*0114*/ 	.byte	0x00, 0xf0, 0x11, 0x00


	//----- nvinfo : EIATTR_KPARAM_INFO
	.align		4
.L_51:
        /*0118*/ 	.byte	0x04, 0x17
        /*011a*/ 	.short	(.L_53 - .L_52)
.L_52:
        /*011c*/ 	.word	0x00000000
        /*0120*/ 	.short	0x0008
        /*0122*/ 	.short	0x0034
        /*0124*/ 	.byte	0x00, 0xf0, 0x11, 0x00


	//----- nvinfo : EIATTR_KPARAM_INFO
	.align		4
.L_53:
        /*0128*/ 	.byte	0x04, 0x17
        /*012a*/ 	.short	(.L_55 - .L_54)
.L_54:
        /*012c*/ 	.word	0x00000000
        /*0130*/ 	.short	0x0007
        /*0132*/ 	.short	0x0030
        /*0134*/ 	.byte	0x00, 0xf0, 0x11, 0x00


	//----- nvinfo : EIATTR_KPARAM_INFO
	.align		4
.L_55:
        /*0138*/ 	.byte	0x04, 0x17
        /*013a*/ 	.short	(.L_57 - .L_56)
.L_56:
        /*013c*/ 	.word	0x00000000
        /*0140*/ 	.short	0x0006
        /*0142*/ 	.short	0x002c
        /*0144*/ 	.byte	0x00, 0xf0, 0x11, 0x00


	//----- nvinfo : EIATTR_KPARAM_INFO
	.align		4
.L_57:
        /*0148*/ 	.byte	0x04, 0x17
        /*014a*/ 	.short	(.L_59 - .L_58)
.L_58:
        /*014c*/ 	.word	0x00000000
        /*0150*/ 	.short	0x0005
        /*0152*/ 	.short	0x0028
        /*0154*/ 	.byte	0x00, 0xf0, 0x11, 0x00


	//----- nvinfo : EIATTR_KPARAM_INFO
	.align		4
.L_59:
        /*0158*/ 	.byte	0x04, 0x17
        /*015a*/ 	.short	(.L_61 - .L_60)
.L_60:
        /*015c*/ 	.word	0x00000000
        /*0160*/ 	.short	0x0004
        /*0162*/ 	.short	0x0020
        /*0164*/ 	.byte	0x00, 0xf4, 0x21, 0x00


	//----- nvinfo : EIATTR_KPARAM_INFO
	.align		4
.L_61:
        /*0168*/ 	.byte	0x04, 0x17
        /*016a*/ 	.short	(.L_63 - .L_62)
.L_62:
        /*016c*/ 	.word	0x00000000
        /*0170*/ 	.short	0x0003
        /*0172*/ 	.short	0x0018
        /*0174*/ 	.byte	0x00, 0xf4, 0x21, 0x00


	//----- nvinfo : EIATTR_KPARAM_INFO
	.align		4
.L_63:
        /*0178*/ 	.byte	0x04, 0x17
        /*017a*/ 	.short	(.L_65 - .L_64)
.L_64:
        /*017c*/ 	.word	0x00000000
        /*0180*/ 	.short	0x0002
        /*0182*/ 	.short	0x0010
        /*0184*/ 	.byte	0x00, 0xf4, 0x21, 0x00


	//----- nvinfo : EIATTR_KPARAM_INFO
	.align		4
.L_65:
        /*0188*/ 	.byte	0x04, 0x17
        /*018a*/ 	.short	(.L_67 - .L_66)
.L_66:
        /*018c*/ 	.word	0x00000000
        /*0190*/ 	.short	0x0001
        /*0192*/ 	.short	0x0008
        /*0194*/ 	.byte	0x00, 0xf4, 0x21, 0x00


	//----- nvinfo : EIATTR_KPARAM_INFO
	.align		4
.L_67:
        /*0198*/ 	.byte	0x04, 0x17
        /*019a*/ 	.short	(.L_69 - .L_68)
.L_68:
        /*019c*/ 	.word	0x00000000
        /*01a0*/ 	.short	0x0000
        /*01a2*/ 	.short	0x0000
        /*01a4*/ 	.byte	0x00, 0xf4, 0x21, 0x00


	//----- nvinfo : EIATTR_AT_ENTRY_FRAGMENTS
	.align		4
.L_69:
        /*01a8*/ 	.byte	0x04, 0x4f
        /*01aa*/ 	.short	(.L_71 - .L_70)


	//   ....[0]....
.L_70:
        /*01ac*/ 	.word	0x00000004


	//----- nvinfo : EIATTR_RESERVED_SMEM_USED
	.align		4
.L_71:
        /*01b0*/ 	.byte	0x01, 0x41
	.zero		2


	//----- nvinfo : EIATTR_SPARSE_MMA_MASK
	.align		4
        /*01b4*/ 	.byte	0x03, 0x50
        /*01b6*/ 	.short	0x0000


	//----- nvinfo : EIATTR_TCGEN05_1CTA_USED
	.align		4
        /*01b8*/ 	.byte	0x01, 0x51
	.zero		2


	//----- nvinfo : EIATTR_MAXREG_COUNT
	.align		4
        /*01bc*/ 	.byte	0x03, 0x1b
        /*01be*/ 	.short	0x00ff


	//----- nvinfo : EIATTR_NUM_BARRIERS
	.align		4
        /*01c0*/ 	.byte	0x02, 0x4c
        /*01c2*/ 	.byte	0x01
	.zero		1


	//----- nvinfo : EIATTR_ANNOTATIONS
	.align		4
        /*01c4*/ 	.byte	0x04, 0x55
        /*01c6*/ 	.short	(.L_73 - .L_72)


	//   ....[0]....
.L_72:
        /*01c8*/ 	.word	0x00000001
        /*01cc*/ 	.byte	0xf0, 0x34, 0x00, 0x00, 0x01, 0x00, 0x00, 0x00, 0x10, 0x35, 0x00, 0x00, 0x01, 0x00, 0x00, 0x00
        /* <DEDUP_REMOVED lines=46> */
        /*04bc*/ 	.byte	0x50, 0x95, 0x00, 0x00, 0x01, 0x00, 0x00, 0x00, 0x60, 0x95, 0x00, 0x00


	//----- nvinfo : EIATTR_INT_WARP_WIDE_INSTR_OFFSETS
	.align		4
.L_73:
        /*04c8*/ 	.byte	0x04, 0x31
        /*04ca*/ 	.short	(.L_75 - .L_74)


	//   ....[0]....
.L_74:
        /*04cc*/ 	.word	0x00002e70


	//   ....[1]....
        /*04d0*/ 	.word	0x00002e80


	//   ....[2]....
        /*04d4*/ 	.word	0x000039d0


	//   ....[3]....
        /*04d8*/ 	.word	0x00003ae0


	//   ....[4]....
        /*04dc*/ 	.word	0x00008280


	//   ....[5]....
        /*04e0*/ 	.word	0x0000f220


	//   ....[6]....
        /*04e4*/ 	.word	0x0000f260


	//----- nvinfo : EIATTR_COOP_GROUP_MASK_REGIDS
	.align		4
.L_75:
        /*04e8*/ 	.byte	0x04, 0x29
        /*04ea*/ 	.short	(.L_77 - .L_76)


	//   ....[0]....
.L_76:
        /*04ec*/ 	.word	0xffffffff


	//   ....[1]....
        /*04f0*/ 	.word	0xffffffff


	//   ....[2]....
        /*04f4*/ 	.word	0xffffffff


	//   ....[3]....
        /*04f8*/ 	.word	0xffffffff


	//   ....[4]....
        /*04fc*/ 	.word	0xffffffff


	//   ....[5]....
        /*0500*/ 	.word	0xffffffff


	//   ....[6]....
        /*0504*/ 	.word	0xffffffff


	//   ....[7]....
        /*0508*/ 	.word	0xffffffff


	//   ....[8]....
        /*050c*/ 	.word	0xffffffff


	//   ....[9]....
        /*0510*/ 	.word	0xffffffff


	//   ....[10]....
        /*0514*/ 	.word	0xffffffff


	//   ....[11]....
        /*0518*/ 	.word	0xffffffff


	//----- nvinfo : EIATTR_COOP_GROUP_INSTR_OFFSETS
	.align		4
.L_77:
        /*051c*/ 	.byte	0x04, 0x28
        /*051e*/ 	.short	(.L_79 - .L_78)


	//   ....[0]....
.L_78:
        /*0520*/ 	.word	0x00000060


	//   ....[1]....
        /*0524*/ 	.word	0x00000320


	//   ....[2]....
        /*0528*/ 	.word	0x00004f40


	//   ....[3]....
        /*052c*/ 	.word	0x00005860


	//   ....[4]....
        /*0530*/ 	.word	0x00005aa0


	//   ....[5]....
        /*0534*/ 	.word	0x00005b00


	//   ....[6]....
        /*0538*/ 	.word	0x00009220


	//   ....[7]....
        /*053c*/ 	.word	0x00009270


	//   ....[8]....
        /*0540*/ 	.word	0x000093c0


	//   ....[9]....
        /*0544*/ 	.word	0x00009420


	//   ....[10]....
        /*0548*/ 	.word	0x0000f0a0


	//   ....[11]....
        /*054c*/ 	.word	0x0000f310


	//----- nvinfo : EIATTR_VRC_CTA_INIT_COUNT
	.align		4
.L_79:
        /*0550*/ 	.byte	0x02, 0x4a
        /*0552*/ 	.byte	0x80
	.zero		1


	//----- nvinfo : EIATTR_MBARRIER_INSTR_OFFSETS
	.align		4
        /*0554*/ 	.byte	0x04, 0x39
        /*0556*/ 	.short	(.L_81 - .L_80)


	//   ....[0]....
.L_80:
        /*0558*/ 	.word	0x00003550
        /*055c*/ 	.word	0x000000ff
        /*0560*/ 	.word	0x0001c000
        /*0564*/ 	.short	0x0100
        /*0566*/ 	.byte	0x04
	.zero		1


	//   ....[1]....
        /*0568*/ 	.word	0x00003a10
        /*056c*/ 	.word	0x000000ff
        /*0570*/ 	.word	0x0001c008
        /*0574*/ 	.short	0x0100
        /*0576*/ 	.byte	0x04
	.zero		1


	//   ....[2]....
        /*0578*/ 	.word	0x00003da0
        /*057c*/ 	.word	0x000000ff
        /*0580*/ 	.word	0x00014000
        /*0584*/ 	.short	0x0100
        /*0586*/ 	.byte	0x04
	.zero		1


	//   ....[3]....
        /*0588*/ 	.word	0x000049b0
        /*058c*/ 	.word	0x000000ff
        /*0590*/ 	.word	0x00014000
        /*0594*/ 	.short	0x010a
        /*0596*/ 	.byte	0x04
	.zero		1


	//   ....[4]....
        /*0598*/ 	.word	0x00004dd0
        /*059c*/ 	.word	0x000000ff
        /*05a0*/ 	.word	0x00014000
        /*05a4*/ 	.short	0x0108
        /*05a6*/ 	.byte	0x04
	.zero		1


	//   ....[5]....
        /*05a8*/ 	.word	0x00008410
        /*05ac*/ 	.word	0x000000ff
        /*05b0*/ 	.word	0x0001c010
        /*05b4*/ 	.short	0x0100
        /*05b6*/ 	.byte	0x04
	.zero		1


	//   ....[6]....
        /*05b8*/ 	.word	0x00008f80
        /*05bc*/ 	.word	0x000000ff
        /*05c0*/ 	.word	0x0001c010
        /*05c4*/ 	.short	0x010a
        /*05c6*/ 	.byte	0x04
	.zero		1


	//   ....[7]....
        /*05c8*/ 	.word	0x00009040
        /*05cc*/ 	.word	0x000000ff
        /*05d0*/ 	.word	0x0001c010
        /*05d4*/ 	.short	0x0108
        /*05d6*/ 	.byte	0x04
	.zero		1


	//   ....[8]....
        /*05d8*/ 	.word	0x00009480
        /*05dc*/ 	.word	0x0000000a
        /*05e0*/ 	.word	0x00000000
        /*05e4*/ 	.short	0x010a
        /*05e6*/ 	.byte	0xff
	.zero		1


	//   ....[9]....
        /*05e8*/ 	.word	0x0000a7d0
        /*05ec*/ 	.word	0x0000000a
        /*05f0*/ 	.word	0x00000000
        /*05f4*/ 	.short	0x010a
        /*05f6*/ 	.byte	0xff
	.zero		1


	//   ....[10]....
        /*05f8*/ 	.word	0x0000a990
        /*05fc*/ 	.word	0x000000ff
        /*0600*/ 	.word	0x0001c000
        /*0604*/ 	.short	0x0108
        /*0606*/ 	.byte	0x04
	.zero		1


	//   ....[11]....
        /*0608*/ 	.word	0x0000aaf0
        /*060c*/ 	.word	0x000000ff
        /*0610*/ 	.word	0x0001c008
        /*0614*/ 	.short	0x0108
        /*0616*/ 	.byte	0x04
	.zero		1


	//   ....[12]....
        /*0618*/ 	.word	0x0000f330
        /*061c*/ 	.word	0x000000ff
        /*0620*/ 	.word	0x00014000
        /*0624*/ 	.short	0x010a
        /*0626*/ 	.byte	0x04
	.zero		1


	//   ....[13]....
        /*0628*/ 	.word	0x0000f360
        /*062c*/ 	.word	0x000000ff
        /*0630*/ 	.word	0x0001c010
        /*0634*/ 	.short	0x010a
        /*0636*/ 	.byte	0x04
	.zero		1


	//   ....[14]....
        /*0638*/ 	.word	0x0000f390
        /*063c*/ 	.word	0x0000000a
        /*0640*/ 	.word	0x00000000
        /*0644*/ 	.short	0x010a
        /*0646*/ 	.byte	0xff
	.zero		1


	//   ....[15]....
        /*0648*/ 	.word	0x0000f3c0
        /*064c*/ 	.word	0x0000000a
        /*0650*/ 	.word	0x00000000
        /*0654*/ 	.short	0x010a
        /*0656*/ 	.byte	0xff
	.zero		1


	//----- nvinfo : EIATTR_NUM_MBARRIERS
	.align		4
.L_81:
        /*0658*/ 	.byte	0x03, 0x38
        /*065a*/ 	.short	0xffff


	//----- nvinfo : EIATTR_EXIT_INSTR_OFFSETS
	.align		4
        /*065c*/ 	.byte	0x04, 0x1c
        /*065e*/ 	.short	(.L_83 - .L_82)


	//   ....[0]....
.L_82:
        /*0660*/ 	.word	0x0000f320


	//----- nvinfo : EIATTR_REQNTID
	.align		4
.L_83:
        /*0664*/ 	.byte	0x04, 0x10
        /*0666*/ 	.short	(.L_85 - .L_84)
.L_84:
        /*0668*/ 	.word	0x00000100
        /*066c*/ 	.word	0x00000001
        /*0670*/ 	.word	0x00000001


	//----- nvinfo : EIATTR_CRS_STACK_SIZE
	.align		4
.L_85:
        /*0674*/ 	.byte	0x04, 0x1e
        /*0676*/ 	.short	(.L_87 - .L_86)
.L_86:
        /*0678*/ 	.word	0x00000000


	//----- nvinfo : EIATTR_CBANK_PARAM_SIZE
	.align		4
.L_87:
        /*067c*/ 	.byte	0x03, 0x19
        /*067e*/ 	.short	0x0088


	//----- nvinfo : EIATTR_PARAM_CBANK
	.align		4
        /*0680*/ 	.byte	0x04, 0x0a
        /*0682*/ 	.short	(.L_89 - .L_88)
	.align		4
.L_88:
        /*0684*/ 	.word	index@(.nv.constant0.attn_fwd)
        /*0688*/ 	.short	0x0380
        /*068a*/ 	.short	0x0088


	//----- nvinfo : EIATTR_SW_WAR
	.align		4
.L_89:
        /*068c*/ 	.byte	0x04, 0x36
        /*068e*/ 	.short	(.L_91 - .L_90)
.L_90:
        /*0690*/ 	.word	0x00000008
.L_91:


//--------------------- .nv.compat                --------------------------
	.section	.nv.compat,"",@"SHT_CUDA_COMPAT_INFO"
	.align	4
        /*0000*/ 	.byte	0x02, 0x02, 0x02, 0x00, 0x02, 0x05, 0x05, 0x00, 0x02, 0x03, 0x00, 0x00, 0x02, 0x06, 0x01, 0x00


//--------------------- .nv.callgraph             --------------------------
	.section	.nv.callgraph,"",@"SHT_CUDA_CALLGRAPH"
	.align	4
	.sectionentsize	8
	.align		4
        /*0000*/ 	.word	0x00000000
	.align		4
        /*0004*/ 	.word	0xffffffff
	.align		4
        /*0008*/ 	.word	0x00000000
	.align		4
        /*000c*/ 	.word	0xfffffffe
	.align		4
        /*0010*/ 	.word	0x00000000
	.align		4
        /*0014*/ 	.word	0xfffffffd
	.align		4
        /*0018*/ 	.word	0x00000000
	.align		4
        /*001c*/ 	.word	0xfffffffc


//--------------------- .nv.constant4             --------------------------
	.section	.nv.constant4,"a",@progbits
	.align	8
	.align		8
.nv.constant4:
        /*0000*/ 	.dword	_$_str


//--------------------- .text.attn_fwd            --------------------------
	.section	.text.attn_fwd,"ax",@progbits
	.align	128
        .global         attn_fwd
        .type           attn_fwd,@function
        .size           attn_fwd,(.L_x_31 - attn_fwd)
        .other          attn_fwd,@"STO_CUDA_ENTRY STV_DEFAULT"
attn_fwd:
.text.attn_fwd:
[----:B------:R-:W0:Y:S01]  /*0000*/  LDC R1, c[0x0][0x37c] ;  /* 0x0000df00ff017b82 */ /* 0x000e220000000800 */
[----:B------:R-:W1:Y:S01]  /*0010*/  S2R R0, SR_TID.X ;  /* 0x0000000000007919 */ /* 0x000e620000002100 */
[----:B0-----:R-:W-:Y:S01]  /*0020*/  VIADD R1, R1, 0xfffffe90 ;  /* 0xfffffe9001017836 */ /* 0x001fe20000000000 */
[----:B-1----:R-:W-:-:S13]  /*0030*/  ISETP.GE.U32.AND P1, PT, R0, 0x20, PT ;  /* 0x000000200000780c */ /* 0x002fda0003f26070 */
[----:B------:R-:W-:Y:S05]  /*0040*/  @P1 BRA `(.L_x_0) ;  /* 0x0000000000b81947 */ /* 0x000fea0003800000 */
[----:B------:R-:W0:Y:S01]  /*0050*/  S2R R7, SR_CgaCtaId ;  /* 0x0000000000077919 */ /* 0x000e220000008800 */
[----:B------:R-:W-:Y:S01]  /*0060*/  NOP ;  /* 0x0000000000007918 */ /* 0x000fe20000000000 */
[----:B------:R-:W-:-:S04]  /*0070*/  MOV R0, 0x40 ;  /* 0x0000004000007802 */ /* 0x000fc80000000f00 */
[----:B0-----:R-:W-:Y:S02]  /*0080*/  LEA R2, R7, R0, 0x18 ;  /* 0x0000000007027211 */ /* 0x001fe400078ec0ff */
[----:B------:R-:W-:-:S04]  /*0090*/  MOV R0, 0x400 ;  /* 0x0000040000007802 */ /* 0x000fc80000000f00 */
[----:B------:R-:W0:Y:S01]  /*00a0*/  LDS.U8 R2, [R2] ;  /* 0x0000000002027984 */ /* 0x000e220000000000 */
[----:B------:R-:W-:Y:S02]  /*00b0*/  LEA R0, R7, R0, 0x18 ;  /* 0x0000000007007211 */ /* 0x000fe400078ec0ff */
[----:B0-----:R-:W-:-:S13]  /*00c0*/  ISETP.NE.AND P0, PT, R2, RZ, PT ;  /* 0x000000ff0200720c */ /* 0x001fda0003f05270 */
[----:B------:R-:W-:Y:S05]  /*00d0*/  @P0 BRA `(.L_x_1) ;  /* 0x00000000007c0947 */ /* 0x000fea0003800000 */
[----:B------:R-:W-:-:S13]  /*00e0*/  ELECT P0, URZ, PT ;  /* 0x0000000000ff782f */ /* 0x000fda0003800000 */
[----:B------:R-:W-:Y:S05]  /*00f0*/  @!P0 BRA `(.L_x_2) ;  /* 0x0000000000848947 */ /* 0x000fea0003800000 */
[----:B------:R-:W-:Y:S01]  /*0100*/  UMOV UR4, 0x10 ;  /* 0x0000001000047882 */ /* 0x000fe20000000000 */
[----:B------:R-:W-:Y:S02]  /*0110*/  IMAD.MOV.U32 R9, RZ, RZ, 0x1 ;  /* 0x00000001ff097424 */ /* 0x000fe400078e00ff */
[----:B------:R-:W-:Y:S02]  /*0120*/  IMAD.MOV.U32 R3, RZ, RZ, 0xffff ;  /* 0x0000ffffff037424 */ /* 0x000fe400078e00ff */
[----:B------:R-:W-:Y:S04]  /*0130*/  DEPBAR.LE SB0, 0x36 ;  /* 0x00008d800000791a */ /* 0x000fe80000000000 */
[----:B------:R-:W0:Y:S02]  /*0140*/  UTCATOMSWS.FIND_AND_SET.ALIGN UP0, UR4, UR4 ;  /* 0x00000004000475e3 */ /* 0x000e240008000800 */
[----:B0-----:R-:W-:-:S04]  /*0150*/  PLOP3.LUT P0, PT, PT, PT, UP0, 0x80, 0x8 ;  /* 0x000000000008781c */ /* 0x001fc80003f0f008 */
[----:B------:R-:W-:-:S04]  /*0160*/  SEL R2, RZ, 0xffffffff, !P0 ;  /* 0xffffffffff027807 */ /* 0x000fc80004000000 */
[----:B------:R-:W-:Y:S01]  /*0170*/  ISETP.NE.AND P0, PT, R2, RZ, PT ;  /* 0x000000ff0200720c */ /* 0x000fe20003f05270 */
[----:B------:R-:W-:-:S12]  /*0180*/  IMAD.U32 R2, RZ, RZ, UR4 ;  /* 0x00000004ff027e24 */ /* 0x000fd8000f8e00ff */
[----:B------:R-:W-:Y:S05]  /*0190*/  @P0 BRA `(.L_x_3) ;  /* 0x0000000000240947 */ /* 0x000fea0003800000 */
.L_x_4:
[----:B------:R-:W-:Y:S05]  /*01a0*/  NANOSLEEP 0x64 ;  /* 0x000000640000795d */ /* 0x000fea0003800000 */
[----:B------:R-:W-:-:S05]  /*01b0*/  UMOV UR4, 0x10 ;  /* 0x0000001000047882 */ /* 0x000fca0000000000 */
[----:B------:R-:W-:Y:S04]  /*01c0*/  DEPBAR.LE SB0, 0x36 ;  /* 0x00008d800000791a */ /* 0x000fe80000000000 */
[----:B------:R-:W0:Y:S02]  /*01d0*/  UTCATOMSWS.FIND_AND_SET.ALIGN UP0, UR4, UR4 ;  /* 0x00000004000475e3 */ /* 0x000e240008000800 */
[----:B0-----:R-:W-:-:S04]  /*01e0*/  PLOP3.LUT P0, PT, PT, PT, UP0, 0x80, 0x8 ;  /* 0x000000000008781c */ /* 0x001fc80003f0f008 */
[----:B------:R-:W-:-:S04]  /*01f0*/  SEL R2, RZ, 0xffffffff, !P0 ;  /* 0xffffffffff027807 */ /* 0x000fc80004000000 */
[----:B------:R-:W-:Y:S01]  /*0200*/  ISETP.NE.AND P0, PT, R2, RZ, PT ;  /* 0x000000ff0200720c */ /* 0x000fe20003f05270 */
[----:B------:R-:W-:-:S12]  /*0210*/  IMAD.U32 R2, RZ, RZ, UR4 ;  /* 0x00000004ff027e24 */ /* 0x000fd8000f8e00ff */
[----:B------:R-:W-:Y:S05]  /*0220*/  @!P0 BRA `(.L_x_4) ;  /* 0xfffffffc00dc8947 */ /* 0x000fea000383ffff */
.L_x_3:
[C---:B------:R-:W-:Y:S01]  /*0230*/  VIADD R4, R2.reuse, 0x10 ;  /* 0x0000001002047836 */ /* 0x040fe20000000000 */
[----:B------:R-:W-:Y:S02]  /*0240*/  SHF.L.U32 R3, R3, R2, RZ ;  /* 0x0000000203037219 */ /* 0x000fe400000006ff */
[----:B------:R-:W-:Y:S02]  /*0250*/  MOV R5, 0x50 ;  /* 0x0000005000057802 */ /* 0x000fe40000000f00 */
[----:B------:R-:W-:Y:S02]  /*0260*/  SHF.L.U32 R4, R9, R4, RZ ;  /* 0x0000000409047219 */ /* 0x000fe400000006ff */
[----:B------:R-:W-:Y:S01]  /*0270*/  LEA R6, R7, R5, 0x18 ;  /* 0x0000000507067211 */ /* 0x000fe200078ec0ff */
[----:B------:R-:W-:Y:S01]  /*0280*/  IMAD.SHL.U32 R5, R2, 0x20, RZ ;  /* 0x0000002002057824 */ /* 0x000fe200078e00ff */
[----:B------:R-:W-:-:S05]  /*0290*/  LOP3.LUT R3, R4, R3, RZ, 0xfc, !PT ;  /* 0x0000000304037212 */ /* 0x000fca00078efcff */
[----:B------:R0:W-:Y:S04]  /*02a0*/  ATOMS.OR RZ, [R6], R3 ;  /* 0x0000000306ff738c */ /* 0x0001e80003000000 */
[----:B------:R0:W-:Y:S01]  /*02b0*/  STS [R0], R5 ;  /* 0x0000000500007388 */ /* 0x0001e20000000800 */
[----:B------:R-:W-:Y:S05]  /*02c0*/  BRA `(.L_x_2) ;  /* 0x0000000000107947 */ /* 0x000fea0003800000 */
.L_x_1:
[----:B------:R-:W-:Y:S01]  /*02d0*/  IMAD.MOV.U32 R3, RZ, RZ, -0x1 ;  /* 0xffffffffff037424 */ /* 0x000fe200078e00ff */
[----:B------:R-:W-:-:S04]  /*02e0*/  MOV R2, 0x310 ;  /* 0x0000031000027802 */ /* 0x000fc80000000f00 */
[----:B------:R0:W-:Y:S03]  /*02f0*/  STS [R0], R3 ;  /* 0x0000000300007388 */ /* 0x0001e60000000800 */
[----:B0-----:R-:W-:Y:S05]  /*0300*/  CALL.REL.NOINC `($__internal_1_$__cuda_sm10x_tcgen05_guardrail_trap_phase_invalid_during_alloc) ;  /* 0x000000f000447944 */ /* 0x001fea0003c00000 */
.L_x_2:
[----:B------:R-:W-:Y:S05]  /*0310*/  WARPSYNC.ALL ;  /* 0x0000000000007948 */ /* 0x000fea0003800000 */
[----:B------:R-:W-:Y:S01]  /*0320*/  NOP ;  /* 0x0000000000007918 */ /* 0x000fe20000000000 */
.L_x_0:
[----:B------:R-:W1:Y:S01]  /*0330*/  S2R R140, SR_CTAID.X ;  /* 0x00000000008c7919 */ /* 0x000e620000002500 */
[----:B0-----:R-:W0:Y:S01]  /*0340*/  LDC.64 R2, c[0x0][0x3b0] ;  /* 0x0000ec00ff027b82 */ /* 0x001e220000000a00 */
[----:B------:R-:W-:Y:S01]  /*0350*/  MOV R0, 0x400 ;  /* 0x0000040000007802 */ /* 0x000fe20000000f00 */
[----:B------:R-:W2:Y:S01]  /*0360*/  LDCU.64 UR8, c[0x0][0x358] ;  /* 0x00006b00ff0877ac */ /* 0x000ea20008000a00 */
[----:B------:R-:W3:Y:S02]  /*0370*/  S2R R144, SR_TID.X ;  /* 0x0000000000907919 */ /* 0x000ee40000002100 */
[----:B------:R-:W-:Y:S01]  /*0380*/  R2UR UR4, R0 ;  /* 0x00000000000472ca */ /* 0x000fe200000e0000 */
[----:B------:R-:W0:Y:S02]  /*0390*/  S2R R145, SR_CTAID.Y ;  /* 0x0000000000917919 */ /* 0x000e240000002600 */
[----:B------:R-:W4:Y:S08]  /*03a0*/  S2UR UR5, SR_CgaCtaId ;  /* 0x00000000000579c3 */ /* 0x000f300000008800 */
[----:B------:R-:W2:Y:S08]  /*03b0*/  LDC R7, c[0x0][0x3b8] ;  /* 0x0000ee00ff077b82 */ /* 0x000eb00000000800 */
[----:B------:R-:W2:Y:S01]  /*03c0*/  LDC.64 R8, c[0x0][0x380] ;  /* 0x0000e000ff087b82 */ /* 0x000ea20000000a00 */
[----:B-1----:R-:W-:Y:S01]  /*03d0*/  IMAD.SHL.U32 R140, R140, 0x40, RZ ;  /* 0x000000408c8c7824 */ /* 0x002fe200078e00ff */
[----:B----4-:R-:W-:-:S06]  /*03e0*/  ULEA UR4, UR5, UR4, 0x18 ;  /* 0x0000000405047291 */ /* 0x010fcc000f8ec0ff */
[----:B------:R-:W-:Y:S01]  /*03f0*/  BAR.SYNC.DEFER_BLOCKING 0x0 ;  /* 0x0000000000007b1d */ /* 0x000fe20000010000 */
[--C-:B---3--:R-:W-:Y:S02]  /*0400*/  SHF.R.U32.HI R4, RZ, 0x6, R144.reuse ;  /* 0x00000006ff047819 */ /* 0x108fe40000011690 */
[----:B------:R-:W-:Y:S01]  /*0410*/  LOP3.LUT R5, R140, 0x3f, R144, 0xf8, !PT ;  /* 0x0000003f8c057812 */ /* 0x000fe200078ef890 */
[----:B0-----:R-:W-:Y:S01]  /*0420*/  IMAD R0, R145, R2, RZ ;  /* 0x0000000291007224 */ /* 0x001fe200078e02ff */
[----:B------:R-:W-:-:S03]  /*0430*/  SGXT.U32 R4, R4, 0x2 ;  /* 0x000000020404781a */ /* 0x000fc60000000000 */
[----:B------:R-:W-:Y:S02]  /*0440*/  IMAD R2, R5, R3, RZ ;  /* 0x0000000305027224 */ /* 0x000fe400078e02ff */
[----:B------:R-:W-:Y:S02]  /*0450*/  IMAD.SHL.U32 R5, R0, 0x2, RZ ;  /* 0x0000000200057824 */ /* 0x000fe400078e00ff */
[----:B--2---:R-:W-:Y:S01]  /*0460*/  IMAD R4, R4, R7, RZ ;  /* 0x0000000704047224 */ /* 0x004fe200078e02ff */
[----:B------:R-:W-:Y:S01]  /*0470*/  SHF.L.U32 R3, R2, 0x1, RZ ;  /* 0x0000000102037819 */ /* 0x000fe200000006ff */
[----:B------:R-:W-:-:S03]  /*0480*/  IMAD.HI R0, R0, 0x2, RZ ;  /* 0x0000000200007827 */ /* 0x000fc600078e02ff */
[----:B------:R-:W-:Y:S01]  /*0490*/  IADD3 R5, P0, P2, R3, R8, R5 ;  /* 0x0000000803057210 */ /* 0x000fe20007a1e005 */
[----:B------:R-:W-:-:S04]  /*04a0*/  IMAD.HI R2, R2, 0x2, RZ ;  /* 0x0000000202027827 */ /* 0x000fc800078e02ff */
[C---:B------:R-:W-:Y:S01]  /*04b0*/  IMAD R6, R7.reuse, 0x4, R4 ;  /* 0x0000000407067824 */ /* 0x040fe200078e0204 */
[----:B------:R-:W-:Y:S01]  /*04c0*/  IADD3.X R0, PT, PT, R2, R9, R0, P0, P2 ;  /* 0x0000000902007210 */ /* 0x000fe200007e4400 */
[----:B------:R-:W0:Y:S01]  /*04d0*/  LDS R113, [UR4] ;  /* 0x00000004ff717984 */ /* 0x000e220008000800 */
[----:B------:R-:W-:Y:S01]  /*04e0*/  BAR.SYNC.DEFER_BLOCKING 0x0 ;  /* 0x0000000000007b1d */ /* 0x000fe20000010000 */
[----:B------:R-:W-:Y:S01]  /*04f0*/  LEA R8, P0, R4, R5, 0x1 ;  /* 0x0000000504087211 */ /* 0x000fe200078008ff */
[----:B------:R-:W-:-:S03]  /*0500*/  IMAD R2, R7, 0x4, R6 ;  /* 0x0000000407027824 */ /* 0x000fc600078e0206 */
[-C--:B------:R-:W-:Y:S01]  /*0510*/  LEA.HI.X.SX32 R9, R4, R0.reuse, 0x1, P0 ;  /* 0x0000000004097211 */ /* 0x080fe200000f0eff */
[C---:B------:R-:W-:Y:S01]  /*0520*/  IMAD R4, R7.reuse, 0x4, R2 ;  /* 0x0000000407047824 */ /* 0x040fe200078e0202 */
[-C--:B------:R-:W-:Y:S02]  /*0530*/  LEA R10, P0, R6, R5.reuse, 0x1 ;  /* 0x00000005060a7211 */ /* 0x080fe400078008ff */
[-C--:B------:R-:W-:Y:S01]  /*0540*/  LEA R12, P2, R2, R5.reuse, 0x1 ;  /* 0x00000005020c7211 */ /* 0x080fe200078408ff */
[C---:B------:R-:W-:Y:S01]  /*0550*/  IMAD R18, R7.reuse, 0x4, R4 ;  /* 0x0000000407127824 */ /* 0x040fe200078e0204 */
[-C--:B------:R-:W-:Y:S02]  /*0560*/  LEA.HI.X.SX32 R11, R6, R0.reuse, 0x1, P0 ;  /* 0x00000000060b7211 */ /* 0x080fe400000f0eff */
[----:B------:R-:W-:Y:S01]  /*0570*/  LEA.HI.X.SX32 R13, R2, R0, 0x1, P2 ;  /* 0x00000000020d7211 */ /* 0x000fe200010f0eff */
[----:B------:R-:W-:Y:S01]  /*0580*/  IMAD R22, R7, 0x4, R18 ;  /* 0x0000000407167824 */ /* 0x000fe200078e0212 */
[----:B------:R-:W-:-:S03]  /*0590*/  LEA R16, P0, R18, R5, 0x1 ;  /* 0x0000000512107211 */ /* 0x000fc600078008ff */
[C---:B------:R-:W-:Y:S01]  /*05a0*/  IMAD R24, R7.reuse, 0x4, R22 ;  /* 0x0000000407187824 */ /* 0x040fe200078e0216 */
[-C--:B------:R-:W-:Y:S02]  /*05b0*/  LEA R14, P2, R4, R5.reuse, 0x1 ;  /* 0x00000005040e7211 */ /* 0x080fe400078408ff */
[-C--:B------:R-:W-:Y:S01]  /*05c0*/  LEA.HI.X.SX32 R17, R18, R0.reuse, 0x1, P0 ;  /* 0x0000000012117211 */ /* 0x080fe200000f0eff */
[----:B------:R-:W-:Y:S01]  /*05d0*/  IMAD R26, R7, 0x4, R24 ;  /* 0x00000004071a7824 */ /* 0x000fe200078e0218 */
[-C--:B------:R-:W-:Y:S01]  /*05e0*/  LEA.HI.X.SX32 R15, R4, R0.reuse, 0x1, P2 ;  /* 0x00000000040f7211 */ /* 0x080fe200010f0eff */
[----:B------:R1:W5:Y:S01]  /*05f0*/  LDG.E.U16 R3, desc[UR8][R12.64] ;  /* 0x000000080c037981 */ /* 0x000362000c1e1500 */
[-C--:B------:R-:W-:Y:S02]  /*0600*/  LEA R18, P0, R22, R5.reuse, 0x1 ;  /* 0x0000000516127211 */ /* 0x080fe400078008ff */
[----:B------:R-:W-:Y:S01]  /*0610*/  LEA R20, P2, R24, R5, 0x1 ;  /* 0x0000000518147211 */ /* 0x000fe200078408ff */
[----:B------:R2:W5:Y:S01]  /*0620*/  LDG.E.U16 R6, desc[UR8][R14.64] ;  /* 0x000000080e067981 */ /* 0x000562000c1e1500 */
[----:B------:R-:W-:-:S02]  /*0630*/  LEA.HI.X.SX32 R19, R22, R0, 0x1, P0 ;  /* 0x0000000016137211 */ /* 0x000fc400000f0eff */
[-C--:B------:R-:W-:Y:S01]  /*0640*/  LEA R22, P0, R26, R5.reuse, 0x1 ;  /* 0x000000051a167211 */ /* 0x080fe200078008ff */
[----:B------:R-:W5:Y:S01]  /*0650*/  LDG.E.U16 R2, desc[UR8][R8.64] ;  /* 0x0000000808027981 */ /* 0x000f62000c1e1500 */
[C---:B-1----:R-:W-:Y:S01]  /*0660*/  IMAD R12, R7.reuse, 0x4, R26 ;  /* 0x00000004070c7824 */ /* 0x042fe200078e021a */
[-C--:B------:R-:W-:Y:S02]  /*0670*/  LEA.HI.X.SX32 R21, R24, R0.reuse, 0x1, P2 ;  /* 0x0000000018157211 */ /* 0x080fe400010f0eff */
[----:B------:R-:W5:Y:S01]  /*0680*/  LDG.E.U16 R4, desc[UR8][R10.64] ;  /* 0x000000080a047981 */ /* 0x000f62000c1e1500 */
[C---:B--2---:R-:W-:Y:S01]  /*0690*/  IMAD R14, R7.reuse, 0x4, R12 ;  /* 0x00000004070e7824 */ /* 0x044fe200078e020c */
[-C--:B------:R-:W-:Y:S02]  /*06a0*/  LEA.HI.X.SX32 R23, R26, R0.reuse, 0x1, P0 ;  /* 0x000000001a177211 */ /* 0x080fe400000f0eff */
[C---:B------:R-:W-:Y:S01]  /*06b0*/  LEA R24, P0, R12.reuse, R5, 0x1 ;  /* 0x000000050c187211 */ /* 0x040fe200078008ff */
[----:B------:R-:W-:Y:S01]  /*06c0*/  IMAD R28, R7, 0x4, R14 ;  /* 0x00000004071c7824 */ /* 0x000fe200078e020e */
[----:B------:R1:W5:Y:S02]  /*06d0*/  LDG.E.U16 R8, desc[UR8][R16.64] ;  /* 0x0000000810087981 */ /* 0x000364000c1e1500 */
[----:B------:R-:W-:-:S02]  /*06e0*/  LEA.HI.X.SX32 R25, R12, R0, 0x1, P0 ;  /* 0x000000000c197211 */ /* 0x000fc400000f0eff */
[----:B------:R-:W-:Y:S01]  /*06f0*/  LEA R26, P2, R28, R5, 0x1 ;  /* 0x000000051c1a7211 */ /* 0x000fe200078408ff */
[----:B------:R2:W5:Y:S01]  /*0700*/  LDG.E.U16 R9, desc[UR8][R18.64] ;  /* 0x0000000812097981 */ /* 0x000562000c1e1500 */
[----:B------:R-:W-:-:S03]  /*0710*/  LEA R30, R7, R28, 0x2 ;  /* 0x0000001c071e7211 */ /* 0x000fc600078e10ff */
[----:B------:R3:W5:Y:S01]  /*0720*/  LDG.E.U16 R10, desc[UR8][R20.64] ;  /* 0x00000008140a7981 */ /* 0x000762000c1e1500 */
[-C--:B-1----:R-:W-:Y:S02]  /*0730*/  LEA R16, P0, R14, R5.reuse, 0x1 ;  /* 0x000000050e107211 */ /* 0x082fe400078008ff */
[-C--:B------:R-:W-:Y:S01]  /*0740*/  LEA.HI.X.SX32 R27, R28, R0.reuse, 0x1, P2 ;  /* 0x000000001c1b7211 */ /* 0x080fe200010f0eff */
[----:B------:R-:W-:Y:S01]  /*0750*/  IMAD R28, R7, 0x4, R30 ;  /* 0x00000004071c7824 */ /* 0x000fe200078e021e */
[----:B------:R-:W-:Y:S01]  /*0760*/  LEA.HI.X.SX32 R17, R14, R0, 0x1, P0 ;  /* 0x000000000e117211 */ /* 0x000fe200000f0eff */
[----:B------:R1:W5:Y:S01]  /*0770*/  LDG.E.U16 R11, desc[UR8][R22.64] ;  /* 0x00000008160b7981 */ /* 0x000362000c1e1500 */
[----:B--2---:R-:W-:-:S03]  /*0780*/  LEA R18, P0, R30, R5, 0x1 ;  /* 0x000000051e127211 */ /* 0x004fc600078008ff */
[----:B------:R2:W5:Y:S01]  /*0790*/  LDG.E.U16 R12, desc[UR8][R24.64] ;  /* 0x00000008180c7981 */ /* 0x000562000c1e1500 */
[-C--:B------:R-:W-:Y:S01]  /*07a0*/  LEA.HI.X.SX32 R19, R30, R0.reuse, 0x1, P0 ;  /* 0x000000001e137211 */ /* 0x080fe200000f0eff */
[C---:B------:R-:W-:Y:S01]  /*07b0*/  IMAD R30, R7.reuse, 0x4, R28 ;  /* 0x00000004071e7824 */ /* 0x040fe200078e021c */
[CC--:B---3--:R-:W-:Y:S01]  /*07c0*/  LEA R20, P0, R28.reuse, R5.reuse, 0x1 ;  /* 0x000000051c147211 */ /* 0x0c8fe200078008ff */
[----:B------:R3:W5:Y:S03]  /*07d0*/  LDG.E.U16 R14, desc[UR8][R26.64] ;  /* 0x000000081a0e7981 */ /* 0x000766000c1e1500 */
[-C--:B------:R-:W-:Y:S01]  /*07e0*/  LEA.HI.X.SX32 R21, R28, R0.reuse, 0x1, P0 ;  /* 0x000000001c157211 */ /* 0x080fe200000f0eff */
[C---:B------:R-:W-:Y:S01]  /*07f0*/  IMAD R28, R7.reuse, 0x4, R30 ;  /* 0x00000004071c7824 */ /* 0x040fe200078e021e */
[-C--:B-1----:R-:W-:Y:S01]  /*0800*/  LEA R22, P0, R30, R5.reuse, 0x1 ;  /* 0x000000051e167211 */ /* 0x082fe200078008ff */
[----:B------:R-:W5:Y:S02]  /*0810*/  LDG.E.U16 R15, desc[UR8][R18.64] ;  /* 0x00000008120f7981 */ /* 0x000f64000c1e1500 */
[C---:B------:R-:W-:Y:S01]  /*0820*/  IMAD R32, R7.reuse, 0x4, R28 ;  /* 0x0000000407207824 */ /* 0x040fe200078e021c */
[----:B--2---:R-:W-:Y:S01]  /*0830*/  LEA R24, P2, R28, R5, 0x1 ;  /* 0x000000051c187211 */ /* 0x004fe200078408ff */
[----:B------:R-:W5:Y:S01]  /*0840*/  LDG.E.U16 R13, desc[UR8][R16.64] ;  /* 0x00000008100d7981 */ /* 0x000f62000c1e1500 */
[-C--:B------:R-:W-:Y:S01]  /*0850*/  LEA.HI.X.SX32 R23, R30, R0.reuse, 0x1, P0 ;  /* 0x000000001e177211 */ /* 0x080fe200000f0eff */
[----:B------:R-:W-:Y:S01]  /*0860*/  IMAD R30, R7, 0x4, R32 ;  /* 0x00000004071e7824 */ /* 0x000fe200078e0220 */
[----:B------:R-:W-:-:S02]  /*0870*/  LEA.HI.X.SX32 R25, R28, R0, 0x1, P2 ;  /* 0x000000001c197211 */ /* 0x000fc400010f0eff */
[CC--:B------:R-:W-:Y:S01]  /*0880*/  LEA R28, P0, R32.reuse, R5.reuse, 0x1 ;  /* 0x00000005201c7211 */ /* 0x0c0fe200078008ff */
[C---:B------:R-:W-:Y:S02]  /*0890*/  IMAD R34, R7.reuse, 0x4, R30 ;  /* 0x0000000407227824 */ /* 0x040fe400078e021e */
[----:B------:R1:W5:Y:S01]  /*08a0*/  LDG.E.U16 R18, desc[UR8][R24.64] ;  /* 0x0000000818127981 */ /* 0x000362000c1e1500 */
[-C--:B------:R-:W-:Y:S01]  /*08b0*/  LEA.HI.X.SX32 R29, R32, R0.reuse, 0x1, P0 ;  /* 0x00000000201d7211 */ /* 0x080fe200000f0eff */
[C---:B------:R-:W-:Y:S01]  /*08c0*/  IMAD R36, R7.reuse, 0x4, R34 ;  /* 0x0000000407247824 */ /* 0x040fe200078e0222 */
[CC--:B---3--:R-:W-:Y:S01]  /*08d0*/  LEA R26, P0, R30.reuse, R5.reuse, 0x1 ;  /* 0x000000051e1a7211 */ /* 0x0c8fe200078008ff */
[----:B------:R-:W5:Y:S02]  /*08e0*/  LDG.E.U16 R16, desc[UR8][R20.64] ;  /* 0x0000000814107981 */ /* 0x000f64000c1e1500 */
[C---:B------:R-:W-:Y:S01]  /*08f0*/  IMAD R38, R7.reuse, 0x4, R36 ;  /* 0x0000000407267824 */ /* 0x040fe200078e0224 */
[----:B------:R-:W-:Y:S01]  /*0900*/  LEA.HI.X.SX32 R27, R30, R0, 0x1, P0 ;  /* 0x000000001e1b7211 */ /* 0x000fe200000f0eff */
[----:B------:R2:W5:Y:S01]  /*0910*/  LDG.E.U16 R19, desc[UR8][R28.64] ;  /* 0x000000081c137981 */ /* 0x000562000c1e1500 */
[----:B------:R-:W-:Y:S01]  /*0920*/  LEA R30, P0, R34, R5, 0x1 ;  /* 0x00000005221e7211 */ /* 0x000fe200078008ff */
[----:B-1----:R-:W-:-:S02]  /*0930*/  IMAD R24, R7, 0x4, R38 ;  /* 0x0000000407187824 */ /* 0x002fc400078e0226 */
[----:B------:R-:W5:Y:S01]  /*0940*/  LDG.E.U16 R17, desc[UR8][R22.64] ;  /* 0x0000000816117981 */ /* 0x000f62000c1e1500 */
[-C--:B------:R-:W-:Y:S01]  /*0950*/  LEA.HI.X.SX32 R31, R34, R0.reuse, 0x1, P0 ;  /* 0x00000000221f7211 */ /* 0x080fe200000f0eff */
[C---:B------:R-:W-:Y:S01]  /*0960*/  IMAD R40, R7.reuse, 0x4, R24 ;  /* 0x0000000407287824 */ /* 0x040fe200078e0218 */
[-C--:B------:R-:W-:Y:S01]  /*0970*/  LEA R34, P0, R38, R5.reuse, 0x1 ;  /* 0x0000000526227211 */ /* 0x080fe200078008ff */
[----:B------:R1:W5:Y:S01]  /*0980*/  LDG.E.U16 R20, desc[UR8][R26.64] ;  /* 0x000000081a147981 */ /* 0x000362000c1e1500 */
[-C--:B------:R-:W-:Y:S02]  /*0990*/  LEA R32, P2, R36, R5.reuse, 0x1 ;  /* 0x0000000524207211 */ /* 0x080fe400078408ff */
[----:B------:R-:W-:Y:S01]  /*09a0*/  LEA.HI.X.SX32 R35, R38, R0, 0x1, P0 ;  /* 0x0000000026237211 */ /* 0x000fe200000f0eff */
[----:B------:R3:W5:Y:S01]  /*09b0*/  LDG.E.U16 R21, desc[UR8][R30.64] ;  /* 0x000000081e157981 */ /* 0x000762000c1e1500 */
[----:B--2---:R-:W-:Y:S02]  /*09c0*/  LEA R28, P0, R24, R5, 0x1 ;  /* 0x00000005181c7211 */ /* 0x004fe400078008ff */
[----:B------:R-:W-:Y:S01]  /*09d0*/  LEA R42, R7, R40, 0x2 ;  /* 0x00000028072a7211 */ /* 0x000fe200078e10ff */
[----:B------:R-:W5:Y:S01]  /*09e0*/  LDG.E.U16 R23, desc[UR8][R34.64] ;  /* 0x0000000822177981 */ /* 0x000f62000c1e1500 */
[----:B------:R-:W-:-:S02]  /*09f0*/  LEA.HI.X.SX32 R33, R36, R0, 0x1, P2 ;  /* 0x0000000024217211 */ /* 0x000fc400010f0eff */
[-C--:B------:R-:W-:Y:S01]  /*0a00*/  LEA.HI.X.SX32 R29, R24, R0.reuse, 0x1, P0 ;  /* 0x00000000181d7211 */ /* 0x080fe200000f0eff */
[C---:B-1----:R-:W-:Y:S01]  /*0a10*/  IMAD R26, R7.reuse, 0x4, R42 ;  /* 0x00000004071a7824 */ /* 0x042fe200078e022a */
[-C--:B------:R-:W-:Y:S01]  /*0a20*/  LEA R36, P0, R40, R5.reuse, 0x1 ;  /* 0x0000000528247211 */ /* 0x080fe200078008ff */
[----:B------:R1:W5:Y:S01]  /*0a30*/  LDG.E.U16 R22, desc[UR8][R32.64] ;  /* 0x0000000820167981 */ /* 0x000362000c1e1500 */
[-C--:B------:R-:W-:Y:S02]  /*0a40*/  LEA R38, P2, R42, R5.reuse, 0x1 ;  /* 0x000000052a267211 */ /* 0x080fe400078408ff */
[-C--:B------:R-:W-:Y:S01]  /*0a50*/  LEA.HI.X.SX32 R37, R40, R0.reuse, 0x1, P0 ;  /* 0x0000000028257211 */ /* 0x080fe200000f0eff */
[C---:B------:R-:W-:Y:S01]  /*0a60*/  IMAD R40, R7.reuse, 0x4, R26 ;  /* 0x0000000407287824 */ /* 0x040fe200078e021a */
[-C--:B---3--:R-:W-:Y:S01]  /*0a70*/  LEA R30, P0, R26, R5.reuse, 0x1 ;  /* 0x000000051a1e7211 */ /* 0x088fe200078008ff */
[----:B------:R-:W5:Y:S01]  /*0a80*/  LDG.E.U16 R24, desc[UR8][R28.64] ;  /* 0x000000081c187981 */ /* 0x000f62000c1e1500 */
[-C--:B------:R-:W-:Y:S01]  /*0a90*/  LEA.HI.X.SX32 R39, R42, R0.reuse, 0x1, P2 ;  /* 0x000000002a277211 */ /* 0x080fe200010f0eff */
[C---:B------:R-:W-:Y:S01]  /*0aa0*/  IMAD R42, R7.reuse, 0x4, R40 ;  /* 0x00000004072a7824 */ /* 0x040fe200078e0228 */
[----:B------:R-:W-:Y:S01]  /*0ab0*/  LEA.HI.X.SX32 R31, R26, R0, 0x1, P0 ;  /* 0x000000001a1f7211 */ /* 0x000fe200000f0eff */
[----:B------:R2:W5:Y:S01]  /*0ac0*/  LDG.E.U16 R25, desc[UR8][R36.64] ;  /* 0x0000000824197981 */ /* 0x000562000c1e1500 */
[----:B-1----:R-:W-:Y:S01]  /*0ad0*/  LEA R32, P0, R40, R5, 0x1 ;  /* 0x0000000528207211 */ /* 0x002fe200078008ff */
[----:B------:R-:W-:-:S02]  /*0ae0*/  IMAD R44, R7, 0x4, R42 ;  /* 0x00000004072c7824 */ /* 0x000fc400078e022a */
[----:B------:R1:W5:Y:S01]  /*0af0*/  LDG.E.U16 R26, desc[UR8][R38.64] ;  /* 0x00000008261a7981 */ /* 0x000362000c1e1500 */
[-C--:B------:R-:W-:Y:S01]  /*0b00*/  LEA.HI.X.SX32 R33, R40, R0.reuse, 0x1, P0 ;  /* 0x0000000028217211 */ /* 0x080fe200000f0eff */
[C---:B------:R-:W-:Y:S01]  /*0b10*/  IMAD R46, R7.reuse, 0x4, R44 ;  /* 0x00000004072e7824 */ /* 0x040fe200078e022c */
[CC--:B------:R-:W-:Y:S01]  /*0b20*/  LEA R34, P0, R42.reuse, R5.reuse, 0x1 ;  /* 0x000000052a227211 */ /* 0x0c0fe200078008ff */
[----:B------:R-:W5:Y:S03]  /*0b30*/  LDG.E.U16 R27, desc[UR8][R30.64] ;  /* 0x000000081e1b7981 */ /* 0x000f66000c1e1500 */
[-C--:B------:R-:W-:Y:S01]  /*0b40*/  LEA.HI.X.SX32 R35, R42, R0.reuse, 0x1, P0 ;  /* 0x000000002a237211 */ /* 0x080fe200000f0eff */
[C---:B------:R-:W-:Y:S01]  /*0b50*/  IMAD R42, R7.reuse, 0x4, R46 ;  /* 0x00000004072a7824 */ /* 0x040fe200078e022e */
[CC--:B--2---:R-:W-:Y:S01]  /*0b60*/  LEA R36, P0, R46.reuse, R5.reuse, 0x1 ;  /* 0x000000052e247211 */ /* 0x0c4fe200078008ff */
[----:B------:R-:W5:Y:S03]  /*0b70*/  LDG.E.U16 R28, desc[UR8][R32.64] ;  /* 0x00000008201c7981 */ /* 0x000f66000c1e1500 */
[-C--:B------:R-:W-:Y:S01]  /*0b80*/  LEA.HI.X.SX32 R37, R46, R0.reuse, 0x1, P0 ;  /* 0x000000002e257211 */ /* 0x080fe200000f0eff */
[C---:B------:R-:W-:Y:S01]  /*0b90*/  IMAD R46, R7.reuse, 0x4, R42 ;  /* 0x00000004072e7824 */ /* 0x040fe200078e022a */
[CC--:B------:R-:W-:Y:S01]  /*0ba0*/  LEA R40, P2, R44.reuse, R5.reuse, 0x1 ;  /* 0x000000052c287211 */ /* 0x0c0fe200078408ff */
[----:B------:R-:W5:Y:S02]  /*0bb0*/  LDG.E.U16 R29, desc[UR8][R34.64] ;  /* 0x00000008221d7981 */ /* 0x000f64000c1e1500 */
[C---:B------:R-:W-:Y:S01]  /*0bc0*/  IMAD R48, R7.reuse, 0x4, R46 ;  /* 0x0000000407307824 */ /* 0x040fe200078e022e */
[-C--:B------:R-:W-:Y:S01]  /*0bd0*/  LEA.HI.X.SX32 R41, R44, R0.reuse, 0x1, P2 ;  /* 0x000000002c297211 */ /* 0x080fe200010f0eff */
[----:B------:R2:W5:Y:S01]  /*0be0*/  LDG.E.U16 R31, desc[UR8][R36.64] ;  /* 0x00000008241f7981 */ /* 0x000562000c1e1500 */
[-C--:B-1----:R-:W-:Y:S01]  /*0bf0*/  LEA R38, P0, R42, R5.reuse, 0x1 ;  /* 0x000000052a267211 */ /* 0x082fe200078008ff */
[----:B------:R-:W-:Y:S01]  /*0c00*/  IMAD R50, R7, 0x4, R48 ;  /* 0x0000000407327824 */ /* 0x000fe200078e0230 */
[----:B------:R-:W-:Y:S01]  /*0c10*/  LEA R44, P2, R48, R5, 0x1 ;  /* 0x00000005302c7211 */ /* 0x000fe200078408ff */
[----:B------:R1:W5:Y:S01]  /*0c20*/  LDG.E.U16 R30, desc[UR8][R40.64] ;  /* 0x00000008281e7981 */ /* 0x000362000c1e1500 */
[----:B------:R-:W-:-:S02]  /*0c30*/  LEA.HI.X.SX32 R39, R42, R0, 0x1, P0 ;  /* 0x000000002a277211 */ /* 0x000fc400000f0eff */
[----:B------:R-:W-:Y:S01]  /*0c40*/  LEA.HI.X.SX32 R45, R48, R0, 0x1, P2 ;  /* 0x00000000302d7211 */ /* 0x000fe200010f0eff */
[C---:B------:R-:W-:Y:S01]  /*0c50*/  IMAD R48, R7.reuse, 0x4, R50 ;  /* 0x0000000407307824 */ /* 0x040fe200078e0232 */
[CC--:B------:R-:W-:Y:S01]  /*0c60*/  LEA R42, P0, R46.reuse, R5.reuse, 0x1 ;  /* 0x000000052e2a7211 */ /* 0x0c0fe200078008ff */
[----:B------:R3:W5:Y:S03]  /*0c70*/  LDG.E.U16 R32, desc[UR8][R38.64] ;  /* 0x0000000826207981 */ /* 0x000766000c1e1500 */
[C---:B--2---:R-:W-:Y:S01]  /*0c80*/  LEA R36, R7.reuse, R48, 0x2 ;  /* 0x0000003007247211 */ /* 0x044fe200078e10ff */
[----:B------:R-:W5:Y:S01]  /*0c90*/  LDG.E.U16 R34, desc[UR8][R44.64] ;  /* 0x000000082c227981 */ /* 0x000f62000c1e1500 */
[----:B------:R-:W-:Y:S02]  /*0ca0*/  LEA.HI.X.SX32 R43, R46, R0, 0x1, P0 ;  /* 0x000000002e2b7211 */ /* 0x000fe400000f0eff */
[----:B------:R-:W-:Y:S01]  /*0cb0*/  LEA R46, P0, R50, R5, 0x1 ;  /* 0x00000005322e7211 */ /* 0x000fe200078008ff */
[----:B------:R-:W-:-:S02]  /*0cc0*/  IMAD R52, R7, 0x4, R36 ;  /* 0x0000000407347824 */ /* 0x000fc400078e0224 */
[----:B------:R2:W5:Y:S01]  /*0cd0*/  LDG.E.U16 R33, desc[UR8][R42.64] ;  /* 0x000000082a217981 */ /* 0x000562000c1e1500 */
[-C--:B------:R-:W-:Y:S02]  /*0ce0*/  LEA.HI.X.SX32 R47, R50, R0.reuse, 0x1, P0 ;  /* 0x00000000322f7211 */ /* 0x080fe400000f0eff */
[-C--:B-1----:R-:W-:Y:S01]  /*0cf0*/  LEA R40, P0, R48, R5.reuse, 0x1 ;  /* 0x0000000530287211 */ /* 0x082fe200078008ff */
[C---:B---3--:R-:W-:Y:S01]  /*0d00*/  IMAD R38, R7.reuse, 0x4, R52 ;  /* 0x0000000407267824 */ /* 0x048fe200078e0234 */
[-C--:B------:R-:W-:Y:S01]  /*0d10*/  LEA R50, P2, R52, R5.reuse, 0x1 ;  /* 0x0000000534327211 */ /* 0x080fe200078408ff */
[----:B------:R1:W5:Y:S01]  /*0d20*/  LDG.E.U16 R35, desc[UR8][R46.64] ;  /* 0x000000082e237981 */ /* 0x000362000c1e1500 */
[-C--:B------:R-:W-:Y:S02]  /*0d30*/  LEA.HI.X.SX32 R41, R48, R0.reuse, 0x1, P0 ;  /* 0x0000000030297211 */ /* 0x080fe400000f0eff */
[----:B------:R-:W-:Y:S02]  /*0d40*/  LEA R48, P0, R36, R5, 0x1 ;  /* 0x0000000524307211 */ /* 0x000fe400078008ff */
[-C--:B------:R-:W-:Y:S01]  /*0d50*/  LEA.HI.X.SX32 R51, R52, R0.reuse, 0x1, P2 ;  /* 0x0000000034337211 */ /* 0x080fe200010f0eff */
[----:B------:R-:W-:Y:S01]  /*0d60*/  IMAD R52, R7, 0x4, R38 ;  /* 0x0000000407347824 */ /* 0x000fe200078e0226 */
[----:B------:R-:W-:-:S02]  /*0d70*/  LEA.HI.X.SX32 R49, R36, R0, 0x1, P0 ;  /* 0x0000000024317211 */ /* 0x000fc400000f0eff */
[CC--:B--2---:R-:W-:Y:S01]  /*0d80*/  LEA R42, P0, R38.reuse, R5.reuse, 0x1 ;  /* 0x00000005262a7211 */ /* 0x0c4fe200078008ff */
[C---:B------:R-:W-:Y:S01]  /*0d90*/  IMAD R54, R7.reuse, 0x4, R52 ;  /* 0x0000000407367824 */ /* 0x040fe200078e0234 */
[----:B------:R-:W5:Y:S02]  /*0da0*/  LDG.E.U16 R36, desc[UR8][R40.64] ;  /* 0x0000000828247981 */ /* 0x000f64000c1e1500 */
[-C--:B------:R-:W-:Y:S01]  /*0db0*/  LEA.HI.X.SX32 R43, R38, R0.reuse, 0x1, P0 ;  /* 0x00000000262b7211 */ /* 0x080fe200000f0eff */
[C---:B------:R-:W-:Y:S01]  /*0dc0*/  IMAD R56, R7.reuse, 0x4, R54 ;  /* 0x0000000407387824 */ /* 0x040fe200078e0236 */
[CC--:B------:R-:W-:Y:S01]  /*0dd0*/  LEA R44, P0, R52.reuse, R5.reuse, 0x1 ;  /* 0x00000005342c7211 */ /* 0x0c0fe200078008ff */
[----:B------:R2:W5:Y:S02]  /*0de0*/  LDG.E.U16 R37, desc[UR8][R48.64] ;  /* 0x0000000830257981 */ /* 0x000564000c1e1500 */
[----:B------:R-:W-:Y:S01]  /*0df0*/  IMAD R58, R7, 0x4, R56 ;  /* 0x00000004073a7824 */ /* 0x000fe200078e0238 */
[----:B------:R-:W-:Y:S01]  /*0e00*/  LEA.HI.X.SX32 R45, R52, R0, 0x1, P0 ;  /* 0x00000000342d7211 */ /* 0x000fe200000f0eff */
[----:B------:R3:W5:Y:S01]  /*0e10*/  LDG.E.U16 R38, desc[UR8][R50.64] ;  /* 0x0000000832267981 */ /* 0x000762000c1e1500 */
[----:B-1----:R-:W-:-:S02]  /*0e20*/  LEA R46, P0, R54, R5, 0x1 ;  /* 0x00000005362e7211 */ /* 0x002fc400078008ff */
[-C--:B------:R-:W-:Y:S01]  /*0e30*/  LEA R52, P2, R56, R5.reuse, 0x1 ;  /* 0x0000000538347211 */ /* 0x080fe200078408ff */
[----:B------:R-:W5:Y:S01]  /*0e40*/  LDG.E.U16 R39, desc[UR8][R42.64] ;  /* 0x000000082a277981 */ /* 0x000f62000c1e1500 */
[-C--:B------:R-:W-:Y:S01]  /*0e50*/  LEA.HI.X.SX32 R47, R54, R0.reuse, 0x1, P0 ;  /* 0x00000000362f7211 */ /* 0x080fe200000f0eff */
[C---:B------:R-:W-:Y:S01]  /*0e60*/  IMAD R54, R7.reuse, 0x4, R58 ;  /* 0x0000000407367824 */ /* 0x040fe200078e023a */
[CC--:B--2---:R-:W-:Y:S01]  /*0e70*/  LEA R48, P0, R58.reuse, R5.reuse, 0x1 ;  /* 0x000000053a307211 */ /* 0x0c4fe200078008ff */
[----:B------:R-:W5:Y:S03]  /*0e80*/  LDG.E.U16 R40, desc[UR8][R44.64] ;  /* 0x000000082c287981 */ /* 0x000f66000c1e1500 */
[-C--:B------:R-:W-:Y:S01]  /*0e90*/  LEA.HI.X.SX32 R49, R58, R0.reuse, 0x1, P0 ;  /* 0x000000003a317211 */ /* 0x080fe200000f0eff */
[C---:B------:R-:W-:Y:S01]  /*0ea0*/  IMAD R58, R7.reuse, 0x4, R54 ;  /* 0x00000004073a7824 */ /* 0x040fe200078e0236 */
[-C--:B------:R-:W-:Y:S01]  /*0eb0*/  LEA.HI.X.SX32 R53, R56, R0.reuse, 0x1, P2 ;  /* 0x0000000038357211 */ /* 0x080fe200010f0eff */
[----:B------:R-:W5:Y:S02]  /*0ec0*/  LDG.E.U16 R41, desc[UR8][R46.64] ;  /* 0x000000082e297981 */ /* 0x000f64000c1e1500 */
[C---:B------:R-:W-:Y:S01]  /*0ed0*/  IMAD R60, R7.reuse, 0x4, R58 ;  /* 0x00000004073c7824 */ /* 0x040fe200078e023a */
[-C--:B---3--:R-:W-:Y:S01]  /*0ee0*/  LEA R50, P0, R54, R5.reuse, 0x1 ;  /* 0x0000000536327211 */ /* 0x088fe200078008ff */
[----:B------:R1:W5:Y:S02]  /*0ef0*/  LDG.E.U16 R43, desc[UR8][R48.64] ;  /* 0x00000008302b7981 */ /* 0x000364000c1e1500 */
[----:B------:R-:W-:Y:S01]  /*0f00*/  IMAD R62, R7, 0x4, R60 ;  /* 0x00000004073e7824 */ /* 0x000fe200078e023c */
[----:B------:R-:W-:Y:S01]  /*0f10*/  LEA R56, P2, R60, R5, 0x1 ;  /* 0x000000053c387211 */ /* 0x000fe200078408ff */
[----:B------:R2:W5:Y:S01]  /*0f20*/  LDG.E.U16 R42, desc[UR8][R52.64] ;  /* 0x00000008342a7981 */ /* 0x000562000c1e1500 */
[----:B------:R-:W-:-:S02]  /*0f30*/  LEA.HI.X.SX32 R51, R54, R0, 0x1, P0 ;  /* 0x0000000036337211 */ /* 0x000fc400000f0eff */
[----:B------:R-:W-:Y:S02]  /*0f40*/  LEA.HI.X.SX32 R57, R60, R0, 0x1, P2 ;  /* 0x000000003c397211 */ /* 0x000fe400010f0eff */
[----:B------:R-:W-:Y:S01]  /*0f50*/  LEA R60, R7, R62, 0x2 ;  /* 0x0000003e073c7211 */ /* 0x000fe200078e10ff */
[----:B------:R3:W5:Y:S01]  /*0f60*/  LDG.E.U16 R44, desc[UR8][R50.64] ;  /* 0x00000008322c7981 */ /* 0x000762000c1e1500 */
[----:B------:R-:W-:-:S03]  /*0f70*/  LEA R54, P0, R58, R5, 0x1 ;  /* 0x000000053a367211 */ /* 0x000fc600078008ff */
[C---:B-1----:R-:W-:Y:S01]  /*0f80*/  IMAD R48, R7.reuse, 0x4, R60 ;  /* 0x0000000407307824 */ /* 0x042fe200078e023c */
[-C--:B------:R-:W-:Y:S01]  /*0f90*/  LEA.HI.X.SX32 R55, R58, R0.reuse, 0x1, P0 ;  /* 0x000000003a377211 */ /* 0x080fe200000f0eff */
[----:B------:R-:W5:Y:S01]  /*0fa0*/  LDG.E.U16 R46, desc[UR8][R56.64] ;  /* 0x00000008382e7981 */ /* 0x000f62000c1e1500 */
[CC--:B------:R-:W-:Y:S01]  /*0fb0*/  LEA R58, P0, R62.reuse, R5.reuse, 0x1 ;  /* 0x000000053e3a7211 */ /* 0x0c0fe200078008ff */
[C---:B------:R-:W-:Y:S02]  /*0fc0*/  IMAD R64, R7.reuse, 0x4, R48 ;  /* 0x0000000407407824 */ /* 0x040fe400078e0230 */
[----:B------:R1:W5:Y:S01]  /*0fd0*/  LDG.E.U16 R45, desc[UR8][R54.64] ;  /* 0x00000008362d7981 */ /* 0x000362000c1e1500 */
[-C--:B------:R-:W-:Y:S02]  /*0fe0*/  LEA.HI.X.SX32 R59, R62, R0.reuse, 0x1, P0 ;  /* 0x000000003e3b7211 */ /* 0x080fe400000f0eff */
[-C--:B--2---:R-:W-:Y:S01]  /*0ff0*/  LEA R52, P0, R60, R5.reuse, 0x1 ;  /* 0x000000053c347211 */ /* 0x084fe200078008ff */
[----:B---3--:R-:W-:Y:S01]  /*1000*/  IMAD R50, R7, 0x4, R64 ;  /* 0x0000000407327824 */ /* 0x008fe200078e0240 */
[----:B------:R-:W-:Y:S01]  /*1010*/  LEA R62, P2, R64, R5, 0x1 ;  /* 0x00000005403e7211 */ /* 0x000fe200078408ff */
[----:B------:R2:W5:Y:S01]  /*1020*/  LDG.E.U16 R47, desc[UR8][R58.64] ;  /* 0x000000083a2f7981 */ /* 0x000562000c1e1500 */
[----:B------:R-:W-:-:S02]  /*1030*/  LEA.HI.X.SX32 R53, R60, R0, 0x1, P0 ;  /* 0x000000003c357211 */ /* 0x000fc400000f0eff */
[-C--:B------:R-:W-:Y:S02]  /*1040*/  LEA R60, P0, R48, R5.reuse, 0x1 ;  /* 0x00000005303c7211 */ /* 0x080fe400078008ff */
[-C--:B------:R-:W-:Y:S01]  /*1050*/  LEA.HI.X.SX32 R63, R64, R0.reuse, 0x1, P2 ;  /* 0x00000000403f7211 */ /* 0x080fe200010f0eff */
[C---:B------:R-:W-:Y:S01]  /*1060*/  IMAD R64, R7.reuse, 0x4, R50 ;  /* 0x0000000407407824 */ /* 0x040fe200078e0232 */
[-C--:B------:R-:W-:Y:S02]  /*1070*/  LEA.HI.X.SX32 R61, R48, R0.reuse, 0x1, P0 ;  /* 0x00000000303d7211 */ /* 0x080fe400000f0eff */
[CC--:B-1----:R-:W-:Y:S01]  /*1080*/  LEA R54, P0, R50.reuse, R5.reuse, 0x1 ;  /* 0x0000000532367211 */ /* 0x0c2fe200078008ff */
        /* <DEDUP_REMOVED lines=9> */
[----:B--2---:R-:W-:-:S02]  /*1120*/  LEA R58, P0, R66, R5, 0x1 ;  /* 0x00000005423a7211 */ /* 0x004fc400078008ff */
[-C--:B------:R-:W-:Y:S01]  /*1130*/  LEA R64, P2, R68, R5.reuse, 0x1 ;  /* 0x0000000544407211 */ /* 0x080fe200078408ff */
[----:B------:R-:W5:Y:S01]  /*1140*/  LDG.E.U16 R51, desc[UR8][R54.64] ;  /* 0x0000000836337981 */ /* 0x000f62000c1e1500 */
[-C--:B------:R-:W-:Y:S01]  /*1150*/  LEA.HI.X.SX32 R59, R66, R0.reuse, 0x1, P0 ;  /* 0x00000000423b7211 */ /* 0x080fe200000f0eff */
[C---:B------:R-:W-:Y:S01]  /*1160*/  IMAD R66, R7.reuse, 0x4, R70 ;  /* 0x0000000407427824 */ /* 0x040fe200078e0246 */
[CC--:B-1----:R-:W-:Y:S01]  /*1170*/  LEA R60, P0, R70.reuse, R5.reuse, 0x1 ;  /* 0x00000005463c7211 */ /* 0x0c2fe200078008ff */
[----:B------:R-:W5:Y:S03]  /*1180*/  LDG.E.U16 R52, desc[UR8][R56.64] ;  /* 0x0000000838347981 */ /* 0x000f66000c1e1500 */
[-C--:B------:R-:W-:Y:S01]  /*1190*/  LEA.HI.X.SX32 R61, R70, R0.reuse, 0x1, P0 ;  /* 0x00000000463d7211 */ /* 0x080fe200000f0eff */
[C---:B------:R-:W-:Y:S01]  /*11a0*/  IMAD R70, R7.reuse, 0x4, R66 ;  /* 0x0000000407467824 */ /* 0x040fe200078e0242 */
[----:B------:R-:W-:Y:S01]  /*11b0*/  LEA.HI.X.SX32 R65, R68, R0, 0x1, P2 ;  /* 0x0000000044417211 */ /* 0x000fe200010f0eff */
[----:B------:R-:W5:Y:S02]  /*11c0*/  LDG.E.U16 R53, desc[UR8][R58.64] ;  /* 0x000000083a357981 */ /* 0x000f64000c1e1500 */
[C---:B------:R-:W-:Y:S01]  /*11d0*/  IMAD R72, R7.reuse, 0x4, R70 ;  /* 0x0000000407487824 */ /* 0x040fe200078e0246 */
[-C--:B---3--:R-:W-:Y:S01]  /*11e0*/  LEA R62, P0, R66, R5.reuse, 0x1 ;  /* 0x00000005423e7211 */ /* 0x088fe200078008ff */
[----:B------:R1:W5:Y:S03]  /*11f0*/  LDG.E.U16 R55, desc[UR8][R60.64] ;  /* 0x000000083c377981 */ /* 0x000366000c1e1500 */
[----:B------:R-:W-:Y:S01]  /*1200*/  LEA R68, P2, R72, R5, 0x1 ;  /* 0x0000000548447211 */ /* 0x000fe200078408ff */
[----:B------:R2:W5:Y:S01]  /*1210*/  LDG.E.U16 R54, desc[UR8][R64.64] ;  /* 0x0000000840367981 */ /* 0x000562000c1e1500 */
[----:B------:R-:W-:-:S02]  /*1220*/  LEA R74, R7, R72, 0x2 ;  /* 0x00000048074a7211 */ /* 0x000fc400078e10ff */
[-C--:B------:R-:W-:Y:S02]  /*1230*/  LEA.HI.X.SX32 R63, R66, R0.reuse, 0x1, P0 ;  /* 0x00000000423f7211 */ /* 0x080fe400000f0eff */
[-C--:B------:R-:W-:Y:S01]  /*1240*/  LEA.HI.X.SX32 R69, R72, R0.reuse, 0x1, P2 ;  /* 0x0000000048457211 */ /* 0x080fe200010f0eff */
[C---:B------:R-:W-:Y:S01]  /*1250*/  IMAD R72, R7.reuse, 0x4, R74 ;  /* 0x0000000407487824 */ /* 0x040fe200078e024a */
[CC--:B------:R-:W-:Y:S01]  /*1260*/  LEA R66, P0, R70.reuse, R5.reuse, 0x1 ;  /* 0x0000000546427211 */ /* 0x0c0fe200078008ff */
[----:B------:R3:W5:Y:S02]  /*1270*/  LDG.E.U16 R56, desc[UR8][R62.64] ;  /* 0x000000083e387981 */ /* 0x000764000c1e1500 */
[C---:B-1----:R-:W-:Y:S01]  /*1280*/  IMAD R60, R7.reuse, 0x4, R72 ;  /* 0x00000004073c7824 */ /* 0x042fe200078e0248 */
[----:B------:R-:W-:Y:S01]  /*1290*/  LEA.HI.X.SX32 R67, R70, R0, 0x1, P0 ;  /* 0x0000000046437211 */ /* 0x000fe200000f0eff */
[----:B------:R-:W5:Y:S01]  /*12a0*/  LDG.E.U16 R58, desc[UR8][R68.64] ;  /* 0x00000008443a7981 */ /* 0x000f62000c1e1500 */
[----:B------:R-:W-:Y:S01]  /*12b0*/  LEA R70, P0, R74, R5, 0x1 ;  /* 0x000000054a467211 */ /* 0x000fe200078008ff */
[----:B------:R-:W-:-:S02]  /*12c0*/  IMAD R76, R7, 0x4, R60 ;  /* 0x00000004074c7824 */ /* 0x000fc400078e023c */
[----:B------:R1:W5:Y:S01]  /*12d0*/  LDG.E.U16 R57, desc[UR8][R66.64] ;  /* 0x0000000842397981 */ /* 0x000362000c1e1500 */
[-C--:B------:R-:W-:Y:S02]  /*12e0*/  LEA.HI.X.SX32 R71, R74, R0.reuse, 0x1, P0 ;  /* 0x000000004a477211 */ /* 0x080fe400000f0eff */
[-C--:B--2---:R-:W-:Y:S01]  /*12f0*/  LEA R64, P0, R72, R5.reuse, 0x1 ;  /* 0x0000000548407211 */ /* 0x084fe200078008ff */
        /* <DEDUP_REMOVED lines=28> */
[----:B------:R-:W5:Y:S03]  /*14c0*/  LDG.E.U16 R65, desc[UR8][R70.64] ;  /* 0x0000000846417981 */ /* 0x000f66000c1e1500 */
[----:B------:R-:W-:Y:S01]  /*14d0*/  LEA R84, R7, R82, 0x2 ;  /* 0x0000005207547211 */ /* 0x000fe200078e10ff */
[----:B------:R1:W5:Y:S01]  /*14e0*/  LDG.E.U16 R67, desc[UR8][R72.64] ;  /* 0x0000000848437981 */ /* 0x000362000c1e1500 */
[----:B---3--:R-:W-:-:S02]  /*14f0*/  LEA R74, P0, R78, R5, 0x1 ;  /* 0x000000054e4a7211 */ /* 0x008fc400078008ff */
[-C--:B------:R-:W-:Y:S01]  /*1500*/  LEA R80, P2, R84, R5.reuse, 0x1 ;  /* 0x0000000554507211 */ /* 0x080fe200078408ff */
[C---:B------:R-:W-:Y:S01]  /*1510*/  IMAD R86, R7.reuse, 0x4, R84 ;  /* 0x0000000407567824 */ /* 0x040fe200078e0254 */
[-C--:B------:R-:W-:Y:S01]  /*1520*/  LEA.HI.X.SX32 R75, R78, R0.reuse, 0x1, P0 ;  /* 0x000000004e4b7211 */ /* 0x080fe200000f0eff */
[----:B------:R2:W5:Y:S01]  /*1530*/  LDG.E.U16 R66, desc[UR8][R76.64] ;  /* 0x000000084c427981 */ /* 0x000562000c1e1500 */
        /* <DEDUP_REMOVED lines=35> */
[C---:B-1----:R-:W-:Y:S01]  /*1770*/  LEA R84, P0, R94.reuse, R5, 0x1 ;  /* 0x000000055e547211 */ /* 0x042fe200078008ff */
[----:B------:R-:W5:Y:S03]  /*1780*/  LDG.E.U16 R76, desc[UR8][R80.64] ;  /* 0x00000008504c7981 */ /* 0x000f66000c1e1500 */
[----:B------:R-:W-:Y:S01]  /*1790*/  LEA.HI.X.SX32 R85, R94, R0, 0x1, P0 ;  /* 0x000000005e557211 */ /* 0x000fe200000f0eff */
[----:B------:R-:W5:Y:S01]  /*17a0*/  LDG.E.U16 R77, desc[UR8][R82.64] ;  /* 0x00000008524d7981 */ /* 0x000f62000c1e1500 */
[----:B------:R-:W-:-:S02]  /*17b0*/  LEA R94, R7, R90, 0x2 ;  /* 0x0000005a075e7211 */ /* 0x000fc400078e10ff */
[-C--:B---3--:R-:W-:Y:S01]  /*17c0*/  LEA R86, P0, R90, R5.reuse, 0x1 ;  /* 0x000000055a567211 */ /* 0x088fe200078008ff */
[----:B------:R1:W5:Y:S02]  /*17d0*/  LDG.E.U16 R79, desc[UR8][R84.64] ;  /* 0x00000008544f7981 */ /* 0x000364000c1e1500 */
[C---:B------:R-:W-:Y:S01]  /*17e0*/  IMAD R96, R7.reuse, 0x4, R94 ;  /* 0x0000000407607824 */ /* 0x040fe200078e025e */
[-C--:B------:R-:W-:Y:S02]  /*17f0*/  LEA.HI.X.SX32 R89, R92, R0.reuse, 0x1, P2 ;  /* 0x000000005c597211 */ /* 0x080fe400010f0eff */
[----:B------:R-:W-:Y:S01]  /*1800*/  LEA.HI.X.SX32 R87, R90, R0, 0x1, P0 ;  /* 0x000000005a577211 */ /* 0x000fe200000f0eff */
[----:B------:R-:W-:Y:S01]  /*1810*/  IMAD R98, R7, 0x4, R96 ;  /* 0x0000000407627824 */ /* 0x000fe200078e0260 */
[-C--:B------:R-:W-:Y:S01]  /*1820*/  LEA R92, P2, R96, R5.reuse, 0x1 ;  /* 0x00000005605c7211 */ /* 0x080fe200078408ff */
[----:B------:R2:W5:Y:S01]  /*1830*/  LDG.E.U16 R78, desc[UR8][R88.64] ;  /* 0x00000008584e7981 */ /* 0x000562000c1e1500 */
[----:B------:R-:W-:-:S02]  /*1840*/  LEA R90, P0, R94, R5, 0x1 ;  /* 0x000000055e5a7211 */ /* 0x000fc400078008ff */
[-C--:B------:R-:W-:Y:S01]  /*1850*/  LEA.HI.X.SX32 R93, R96, R0.reuse, 0x1, P2 ;  /* 0x00000000605d7211 */ /* 0x080fe200010f0eff */
[C---:B------:R-:W-:Y:S01]  /*1860*/  IMAD R96, R7.reuse, 0x4, R98 ;  /* 0x0000000407607824 */ /* 0x040fe200078e0262 */
[-C--:B------:R-:W-:Y:S01]  /*1870*/  LEA.HI.X.SX32 R91, R94, R0.reuse, 0x1, P0 ;  /* 0x000000005e5b7211 */ /* 0x080fe200000f0eff */
[----:B------:R3:W5:Y:S01]  /*1880*/  LDG.E.U16 R80, desc[UR8][R86.64] ;  /* 0x0000000856507981 */ /* 0x000762000c1e1500 */
[CC--:B------:R-:W-:Y:S01]  /*1890*/  LEA R94, P0, R98.reuse, R5.reuse, 0x1 ;  /* 0x00000005625e7211 */ /* 0x0c0fe200078008ff */
[C---:B-1----:R-:W-:Y:S02]  /*18a0*/  IMAD R84, R7.reuse, 0x4, R96 ;  /* 0x0000000407547824 */ /* 0x042fe400078e0260 */
[----:B------:R1:W5:Y:S01]  /*18b0*/  LDG.E.U16 R81, desc[UR8][R90.64] ;  /* 0x000000085a517981 */ /* 0x000362000c1e1500 */
[-C--:B------:R-:W-:Y:S01]  /*18c0*/  LEA.HI.X.SX32 R95, R98, R0.reuse, 0x1, P0 ;  /* 0x00000000625f7211 */ /* 0x080fe200000f0eff */
[C---:B------:R-:W-:Y:S01]  /*18d0*/  IMAD R100, R7.reuse, 0x4, R84 ;  /* 0x0000000407647824 */ /* 0x040fe200078e0254 */
[CC--:B--2---:R-:W-:Y:S01]  /*18e0*/  LEA R88, P0, R96.reuse, R5.reuse, 0x1 ;  /* 0x0000000560587211 */ /* 0x0c4fe200078008ff */
[----:B------:R2:W5:Y:S02]  /*18f0*/  LDG.E.U16 R82, desc[UR8][R92.64] ;  /* 0x000000085c527981 */ /* 0x000564000c1e1500 */
[----:B---3--:R-:W-:Y:S01]  /*1900*/  IMAD R86, R7, 0x4, R100 ;  /* 0x0000000407567824 */ /* 0x008fe200078e0264 */
[----:B------:R-:W-:Y:S01]  /*1910*/  LEA.HI.X.SX32 R89, R96, R0, 0x1, P0 ;  /* 0x0000000060597211 */ /* 0x000fe200000f0eff */
[----:B------:R-:W5:Y:S01]  /*1920*/  LDG.E.U16 R83, desc[UR8][R94.64] ;  /* 0x000000085e537981 */ /* 0x000f62000c1e1500 */
[----:B------:R-:W-:-:S02]  /*1930*/  LEA R96, P0, R84, R5, 0x1 ;  /* 0x0000000554607211 */ /* 0x000fc400078008ff */
[-C--:B------:R-:W-:Y:S02]  /*1940*/  LEA R98, P2, R100, R5.reuse, 0x1 ;  /* 0x0000000564627211 */ /* 0x080fe400078408ff */
[-C--:B------:R-:W-:Y:S02]  /*1950*/  LEA.HI.X.SX32 R97, R84, R0.reuse, 0x1, P0 ;  /* 0x0000000054617211 */ /* 0x080fe400000f0eff */
[-C--:B------:R-:W-:Y:S01]  /*1960*/  LEA.HI.X.SX32 R99, R100, R0.reuse, 0x1, P2 ;  /* 0x0000000064637211 */ /* 0x080fe200010f0eff */
[C---:B------:R-:W-:Y:S01]  /*1970*/  IMAD R100, R7.reuse, 0x4, R86 ;  /* 0x0000000407647824 */ /* 0x040fe200078e0256 */
[CC--:B-1----:R-:W-:Y:S01]  /*1980*/  LEA R90, P0, R86.reuse, R5.reuse, 0x1 ;  /* 0x00000005565a7211 */ /* 0x0c2fe200078008ff */
[----:B------:R1:W5:Y:S03]  /*1990*/  LDG.E.U16 R84, desc[UR8][R88.64] ;  /* 0x0000000858547981 */ /* 0x000366000c1e1500 */
[-C--:B------:R-:W-:Y:S01]  /*19a0*/  LEA.HI.X.SX32 R91, R86, R0.reuse, 0x1, P0 ;  /* 0x00000000565b7211 */ /* 0x080fe200000f0eff */
[C---:B------:R-:W-:Y:S01]  /*19b0*/  IMAD R102, R7.reuse, 0x4, R100 ;  /* 0x0000000407667824 */ /* 0x040fe200078e0264 */
[CC--:B--2---:R-:W-:Y:S01]  /*19c0*/  LEA R92, P0, R100.reuse, R5.reuse, 0x1 ;  /* 0x00000005645c7211 */ /* 0x0c4fe200078008ff */
[----:B------:R2:W5:Y:S03]  /*19d0*/  LDG.E.U16 R86, desc[UR8][R98.64] ;  /* 0x0000000862567981 */ /* 0x000566000c1e1500 */
[-C--:B------:R-:W-:Y:S01]  /*19e0*/  LEA.HI.X.SX32 R93, R100, R0.reuse, 0x1, P0 ;  /* 0x00000000645d7211 */ /* 0x080fe200000f0eff */
[C---:B------:R-:W-:Y:S01]  /*19f0*/  IMAD R100, R7.reuse, 0x4, R102 ;  /* 0x0000000407647824 */ /* 0x040fe200078e0266 */
[-C--:B-1----:R-:W-:Y:S01]  /*1a00*/  LEA R88, P0, R102, R5.reuse, 0x1 ;  /* 0x0000000566587211 */ /* 0x082fe200078008ff */
[----:B------:R1:W5:Y:S02]  /*1a10*/  LDG.E.U16 R85, desc[UR8][R96.64] ;  /* 0x0000000860557981 */ /* 0x000364000c1e1500 */
[----:B------:R-:W-:Y:S01]  /*1a20*/  IMAD R104, R7, 0x4, R100 ;  /* 0x0000000407687824 */ /* 0x000fe200078e0264 */
[----:B------:R-:W-:Y:S01]  /*1a30*/  LEA R94, P2, R100, R5, 0x1 ;  /* 0x00000005645e7211 */ /* 0x000fe200078408ff */
[----:B------:R3:W5:Y:S01]  /*1a40*/  LDG.E.U16 R87, desc[UR8][R90.64] ;  /* 0x000000085a577981 */ /* 0x000762000c1e1500 */
[----:B------:R-:W-:-:S02]  /*1a50*/  LEA.HI.X.SX32 R89, R102, R0, 0x1, P0 ;  /* 0x0000000066597211 */ /* 0x000fc400000f0eff */
[C---:B--2---:R-:W-:Y:S01]  /*1a60*/  LEA R98, R7.reuse, R104, 0x2 ;  /* 0x0000006807627211 */ /* 0x044fe200078e10ff */
[----:B------:R2:W5:Y:S01]  /*1a70*/  LDG.E.U16 R102, desc[UR8][R92.64] ;  /* 0x000000085c667981 */ /* 0x000562000c1e1500 */
[-C--:B------:R-:W-:Y:S02]  /*1a80*/  LEA.HI.X.SX32 R95, R100, R0.reuse, 0x1, P2 ;  /* 0x00000000645f7211 */ /* 0x080fe400010f0eff */
[CC--:B-1----:R-:W-:Y:S01]  /*1a90*/  LEA R96, P0, R104.reuse, R5.reuse, 0x1 ;  /* 0x0000000568607211 */ /* 0x0c2fe200078008ff */
[C---:B------:R-:W-:Y:S01]  /*1aa0*/  IMAD R100, R7.reuse, 0x4, R98 ;  /* 0x0000000407647824 */ /* 0x040fe200078e0262 */
[----:B------:R1:W5:Y:S02]  /*1ab0*/  LDG.E.U16 R103, desc[UR8][R88.64] ;  /* 0x0000000858677981 */ /* 0x000364000c1e1500 */
[-C--:B------:R-:W-:Y:S01]  /*1ac0*/  LEA.HI.X.SX32 R97, R104, R0.reuse, 0x1, P0 ;  /* 0x0000000068617211 */ /* 0x080fe200000f0eff */
[C---:B------:R-:W-:Y:S01]  /*1ad0*/  IMAD R108, R7.reuse, 0x4, R100 ;  /* 0x00000004076c7824 */ /* 0x040fe200078e0264 */
[CC--:B---3--:R-:W-:Y:S01]  /*1ae0*/  LEA R90, P0, R98.reuse, R5.reuse, 0x1 ;  /* 0x00000005625a7211 */ /* 0x0c8fe200078008ff */
        /* <DEDUP_REMOVED lines=9> */
[-C--:B-1----:R-:W-:Y:S02]  /*1b80*/  LEA R88, P0, R110, R5.reuse, 0x1 ;  /* 0x000000056e587211 */ /* 0x082fe400078008ff */
[-C--:B------:R-:W-:Y:S01]  /*1b90*/  LEA.HI.X.SX32 R99, R108, R0.reuse, 0x1, P2 ;  /* 0x000000006c637211 */ /* 0x080fe200010f0eff */
[----:B------:R-:W5:Y:S01]  /*1ba0*/  LDG.E.U16 R107, desc[UR8][R92.64] ;  /* 0x000000085c6b7981 */ /* 0x000f62000c1e1500 */
[-C--:B------:R-:W-:Y:S01]  /*1bb0*/  LEA.HI.X.SX32 R89, R110, R0.reuse, 0x1, P0 ;  /* 0x000000006e597211 */ /* 0x080fe200000f0eff */
[C---:B------:R-:W-:Y:S01]  /*1bc0*/  IMAD R110, R7.reuse, 0x4, R100 ;  /* 0x00000004076e7824 */ /* 0x040fe200078e0264 */
[CC--:B---3--:R-:W-:Y:S01]  /*1bd0*/  LEA R94, P0, R100.reuse, R5.reuse, 0x1 ;  /* 0x00000005645e7211 */ /* 0x0c8fe200078008ff */
[----:B------:R1:W5:Y:S03]  /*1be0*/  LDG.E.U16 R108, desc[UR8][R98.64] ;  /* 0x00000008626c7981 */ /* 0x000366000c1e1500 */
[----:B------:R-:W-:Y:S01]  /*1bf0*/  LEA.HI.X.SX32 R95, R100, R0, 0x1, P0 ;  /* 0x00000000645f7211 */ /* 0x000fe200000f0eff */
[C---:B------:R-:W-:Y:S01]  /*1c00*/  IMAD R100, R7.reuse, 0x4, R110 ;  /* 0x0000000407647824 */ /* 0x040fe200078e026e */
[----:B------:R2:W5:Y:S03]  /*1c10*/  LDG.E.U16 R109, desc[UR8][R88.64] ;  /* 0x00000008586d7981 */ /* 0x000566000c1e1500 */
[C---:B------:R-:W-:Y:S01]  /*1c20*/  IMAD R112, R7.reuse, 0x4, R100 ;  /* 0x0000000407707824 */ /* 0x040fe200078e0264 */
[-C--:B----4-:R-:W-:Y:S01]  /*1c30*/  LEA R96, P2, R100, R5.reuse, 0x1 ;  /* 0x0000000564607211 */ /* 0x090fe200078408ff */
[----:B------:R3:W5:Y:S02]  /*1c40*/  LDG.E.U16 R111, desc[UR8][R94.64] ;  /* 0x000000085e6f7981 */ /* 0x000764000c1e1500 */
[----:B-1----:R-:W-:Y:S01]  /*1c50*/  IMAD R98, R7, 0x4, R112 ;  /* 0x0000000407627824 */ /* 0x002fe200078e0270 */
[----:B------:R-:W-:-:S02]  /*1c60*/  LEA R90, P0, R110, R5, 0x1 ;  /* 0x000000056e5a7211 */ /* 0x000fc400078008ff */
[-C--:B------:R-:W-:Y:S01]  /*1c70*/  LEA.HI.X.SX32 R97, R100, R0.reuse, 0x1, P2 ;  /* 0x0000000064617211 */ /* 0x080fe200010f0eff */
[C---:B------:R-:W-:Y:S01]  /*1c80*/  IMAD R100, R7.reuse, 0x4, R98 ;  /* 0x0000000407647824 */ /* 0x040fe200078e0262 */
[-C--:B------:R-:W-:Y:S02]  /*1c90*/  LEA.HI.X.SX32 R91, R110, R0.reuse, 0x1, P0 ;  /* 0x000000006e5b7211 */ /* 0x080fe400000f0eff */
[CC--:B------:R-:W-:Y:S01]  /*1ca0*/  LEA R92, P0, R112.reuse, R5.reuse, 0x1 ;  /* 0x00000005705c7211 */ /* 0x0c0fe200078008ff */
[C---:B------:R-:W-:Y:S01]  /*1cb0*/  IMAD R114, R7.reuse, 0x4, R100 ;  /* 0x0000000407727824 */ /* 0x040fe200078e0264 */
[----:B------:R1:W5:Y:S02]  /*1cc0*/  LDG.E.U16 R117, desc[UR8][R96.64] ;  /* 0x0000000860757981 */ /* 0x000364000c1e1500 */
[----:B------:R-:W-:Y:S02]  /*1cd0*/  LEA.HI.X.SX32 R93, R112, R0, 0x1, P0 ;  /* 0x00000000705d7211 */ /* 0x000fe400000f0eff */
[----:B--2---:R-:W-:Y:S01]  /*1ce0*/  LEA R88, P0, R98, R5, 0x1 ;  /* 0x0000000562587211 */ /* 0x004fe200078008ff */
[----:B------:R2:W5:Y:S01]  /*1cf0*/  LDG.E.U16 R110, desc[UR8][R90.64] ;  /* 0x000000085a6e7981 */ /* 0x000562000c1e1500 */
[----:B------:R-:W-:-:S02]  /*1d00*/  LEA R116, R7, R114, 0x2 ;  /* 0x0000007207747211 */ /* 0x000fc400078e10ff */
[-C--:B------:R-:W-:Y:S01]  /*1d10*/  LEA.HI.X.SX32 R89, R98, R0.reuse, 0x1, P0 ;  /* 0x0000000062597211 */ /* 0x080fe200000f0eff */
[----:B------:R4:W5:Y:S01]  /*1d20*/  LDG.E.U16 R112, desc[UR8][R92.64] ;  /* 0x000000085c707981 */ /* 0x000962000c1e1500 */
[-C--:B---3--:R-:W-:Y:S01]  /*1d30*/  LEA R94, P0, R100, R5.reuse, 0x1 ;  /* 0x00000005645e7211 */ /* 0x088fe200078008ff */
[C---:B-1----:R-:W-:Y:S01]  /*1d40*/  IMAD R96, R7.reuse, 0x4, R116 ;  /* 0x0000000407607824 */ /* 0x042fe200078e0274 */
[-C--:B------:R-:W-:Y:S01]  /*1d50*/  LEA R98, P2, R114, R5.reuse, 0x1 ;  /* 0x0000000572627211 */ /* 0x080fe200078408ff */
[----:B------:R1:W5:Y:S01]  /*1d60*/  LDG.E.U16 R118, desc[UR8][R88.64] ;  /* 0x0000000858767981 */ /* 0x000362000c1e1500 */
[-C--:B------:R-:W-:Y:S01]  /*1d70*/  LEA.HI.X.SX32 R95, R100, R0.reuse, 0x1, P0 ;  /* 0x00000000645f7211 */ /* 0x080fe200000f0eff */
[C---:B------:R-:W-:Y:S01]  /*1d80*/  IMAD R100, R7.reuse, 0x4, R96 ;  /* 0x0000000407647824 */ /* 0x040fe200078e0260 */
[-C--:B--2---:R-:W-:Y:S02]  /*1d90*/  LEA R90, P0, R116, R5.reuse, 0x1 ;  /* 0x00000005745a7211 */ /* 0x084fe400078008ff */
[-C--:B------:R-:W-:Y:S01]  /*1da0*/  LEA.HI.X.SX32 R99, R114, R0.reuse, 0x1, P2 ;  /* 0x0000000072637211 */ /* 0x080fe200010f0eff */
[C---:B------:R-:W-:Y:S01]  /*1db0*/  IMAD R114, R7.reuse, 0x4, R100 ;  /* 0x0000000407727824 */ /* 0x040fe200078e0264 */
[----:B------:R-:W-:Y:S01]  /*1dc0*/  LEA.HI.X.SX32 R91, R116, R0, 0x1, P0 ;  /* 0x00000000745b7211 */ /* 0x000fe200000f0eff */
[----:B------:R-:W5:Y:S01]  /*1dd0*/  LDG.E.U16 R119, desc[UR8][R94.64] ;  /* 0x000000085e777981 */ /* 0x000f62000c1e1500 */
[----:B----4-:R-:W-:Y:S01]  /*1de0*/  LEA R92, P0, R96, R5, 0x1 ;  /* 0x00000005605c7211 */ /* 0x010fe200078008ff */
[----:B------:R-:W-:-:S02]  /*1df0*/  IMAD R116, R7, 0x4, R114 ;  /* 0x0000000407747824 */ /* 0x000fc400078e0272 */
[----:B------:R2:W5:Y:S01]  /*1e00*/  LDG.E.U16 R120, desc[UR8][R98.64] ;  /* 0x0000000862787981 */ /* 0x000562000c1e1500 */
[-C--:B------:R-:W-:Y:S02]  /*1e10*/  LEA.HI.X.SX32 R93, R96, R0.reuse, 0x1, P0 ;  /* 0x00000000605d7211 */ /* 0x080fe400000f0eff */
[-C--:B-1----:R-:W-:Y:S01]  /*1e20*/  LEA R88, P0, R100, R5.reuse, 0x1 ;  /* 0x0000000564587211 */ /* 0x082fe200078008ff */
[----:B------:R1:W5:Y:S01]  /*1e30*/  LDG.E.U16 R121, desc[UR8][R90.64] ;  /* 0x000000085a797981 */ /* 0x000362000c1e1500 */
[-C--:B------:R-:W-:Y:S02]  /*1e40*/  LEA R96, P2, R114, R5.reuse, 0x1 ;  /* 0x0000000572607211 */ /* 0x080fe400078408ff */
[----:B------:R-:W-:Y:S01]  /*1e50*/  LEA.HI.X.SX32 R89, R100, R0, 0x1, P0 ;  /* 0x0000000064597211 */ /* 0x000fe200000f0eff */
[----:B------:R3:W5:Y:S01]  /*1e60*/  LDG.E.U16 R122, desc[UR8][R92.64] ;  /* 0x000000085c7a7981 */ /* 0x000762000c1e1500 */
[----:B--2---:R-:W-:Y:S01]  /*1e70*/  IMAD R98, R7, 0x4, R116 ;  /* 0x0000000407627824 */ /* 0x004fe200078e0274 */
[----:B------:R-:W-:-:S02]  /*1e80*/  LEA R94, P0, R116, R5, 0x1 ;  /* 0x00000005745e7211 */ /* 0x000fc400078008ff */
[----:B------:R2:W5:Y:S01]  /*1e90*/  LDG.E.U16 R123, desc[UR8][R88.64] ;  /* 0x00000008587b7981 */ /* 0x000562000c1e1500 */
[C---:B------:R-:W-:Y:S01]  /*1ea0*/  IMAD R100, R7.reuse, 0x4, R98 ;  /* 0x0000000407647824 */ /* 0x040fe200078e0262 */
[-C--:B------:R-:W-:Y:S02]  /*1eb0*/  LEA.HI.X.SX32 R97, R114, R0.reuse, 0x1, P2 ;  /* 0x0000000072617211 */ /* 0x080fe400010f0eff */
[-C--:B------:R-:W-:Y:S01]  /*1ec0*/  LEA.HI.X.SX32 R95, R116, R0.reuse, 0x1, P0 ;  /* 0x00000000745f7211 */ /* 0x080fe200000f0eff */
[C---:B------:R-:W-:Y:S01]  /*1ed0*/  IMAD R114, R7.reuse, 0x4, R100 ;  /* 0x0000000407727824 */ /* 0x040fe200078e0264 */
[CC--:B-1----:R-:W-:Y:S01]  /*1ee0*/  LEA R90, P0, R98.reuse, R5.reuse, 0x1 ;  /* 0x00000005625a7211 */ /* 0x0c2fe200078008ff */
[----:B------:R-:W5:Y:S02]  /*1ef0*/  LDG.E.U16 R124, desc[UR8][R96.64] ;  /* 0x00000008607c7981 */ /* 0x000f64000c1e1500 */
[C---:B------:R-:W-:Y:S01]  /*1f00*/  IMAD R116, R7.reuse, 0x4, R114 ;  /* 0x0000000407747824 */ /* 0x040fe200078e0272 */
[-C--:B------:R-:W-:Y:S01]  /*1f10*/  LEA.HI.X.SX32 R91, R98, R0.reuse, 0x1, P0 ;  /* 0x00000000625b7211 */ /* 0x080fe200000f0eff */
[----:B------:R1:W5:Y:S01]  /*1f20*/  LDG.E.U16 R125, desc[UR8][R94.64] ;  /* 0x000000085e7d7981 */ /* 0x000362000c1e1500 */
[-C--:B---3--:R-:W-:Y:S01]  /*1f30*/  LEA R92, P0, R100, R5.reuse, 0x1 ;  /* 0x00000005645c7211 */ /* 0x088fe200078008ff */
[----:B--2---:R-:W-:Y:S01]  /*1f40*/  IMAD R88, R7, 0x4, R116 ;  /* 0x0000000407587824 */ /* 0x004fe200078e0274 */
[----:B------:R-:W-:Y:S01]  /*1f50*/  LEA R98, P2, R114, R5, 0x1 ;  /* 0x0000000572627211 */ /* 0x000fe200078408ff */
[----:B------:R2:W5:Y:S01]  /*1f60*/  LDG.E.U16 R126, desc[UR8][R90.64] ;  /* 0x000000085a7e7981 */ /* 0x000562000c1e1500 */
[----:B------:R-:W-:-:S02]  /*1f70*/  LEA.HI.X.SX32 R93, R100, R0, 0x1, P0 ;  /* 0x00000000645d7211 */ /* 0x000fc400000f0eff */
[----:B------:R-:W-:Y:S01]  /*1f80*/  LEA R100, P0, R116, R5, 0x1 ;  /* 0x0000000574647211 */ /* 0x000fe200078008ff */
[----:B-1----:R-:W-:-:S03]  /*1f90*/  IMAD R94, R7, 0x4, R88 ;  /* 0x00000004075e7824 */ /* 0x002fc600078e0258 */
[----:B------:R-:W-:Y:S01]  /*1fa0*/  LEA.HI.X.SX32 R101, R116, R0, 0x1, P0 ;  /* 0x0000000074657211 */ /* 0x000fe200000f0eff */
[----:B------:R-:W5:Y:S01]  /*1fb0*/  LDG.E.U16 R127, desc[UR8][R92.64] ;  /* 0x000000085c7f7981 */ /* 0x000f62000c1e1500 */
[-C--:B------:R-:W-:Y:S02]  /*1fc0*/  LEA R96, P0, R88, R5.reuse, 0x1 ;  /* 0x0000000558607211 */ /* 0x080fe400078008ff */
[C---:B------:R-:W-:Y:S01]  /*1fd0*/  LEA R116, R7.reuse, R94, 0x2 ;  /* 0x0000005e07747211 */ /* 0x040fe200078e10ff */
[----:B------:R-:W5:Y:S01]  /*1fe0*/  LDG.E.U16 R129, desc[UR8][R100.64] ;  /* 0x0000000864817981 */ /* 0x000f62000c1e1500 */
[-C--:B------:R-:W-:Y:S02]  /*1ff0*/  LEA.HI.X.SX32 R99, R114, R0.reuse, 0x1, P2 ;  /* 0x0000000072637211 */ /* 0x080fe400010f0eff */
[-C--:B------:R-:W-:Y:S01]  /*2000*/  LEA.HI.X.SX32 R97, R88, R0.reuse, 0x1, P0 ;  /* 0x0000000058617211 */ /* 0x080fe200000f0eff */
[C---:B--2---:R-:W-:Y:S01]  /*2010*/  IMAD R90, R7.reuse, 0x4, R116 ;  /* 0x00000004075a7824 */ /* 0x044fe200078e0274 */
[CC--:B------:R-:W-:Y:S01]  /*2020*/  LEA R114, P0, R94.reuse, R5.reuse, 0x1 ;  /* 0x000000055e727211 */ /* 0x0c0fe200078008ff */
[----:B------:R1:W5:Y:S03]  /*2030*/  LDG.E.U16 R128, desc[UR8][R98.64] ;  /* 0x0000000862807981 */ /* 0x000366000c1e1500 */
[----:B------:R-:W-:Y:S01]  /*2040*/  LEA.HI.X.SX32 R115, R94, R0, 0x1, P0 ;  /* 0x000000005e737211 */ /* 0x000fe200000f0eff */
[----:B------:R2:W5:Y:S01]  /*2050*/  LDG.E.U16 R130, desc[UR8][R96.64] ;  /* 0x0000000860827981 */ /* 0x000562000c1e1500 */
[----:B------:R-:W-:Y:S01]  /*2060*/  LEA R94, P0, R90, R5, 0x1 ;  /* 0x000000055a5e7211 */ /* 0x000fe200078008ff */
[----:B-1----:R-:W-:-:S03]  /*2070*/  IMAD R98, R7, 0x4, R90 ;  /* 0x0000000407627824 */ /* 0x002fc600078e025a */
[-C--:B------:R-:W-:Y:S01]  /*2080*/  LEA.HI.X.SX32 R95, R90, R0.reuse, 0x1, P0 ;  /* 0x000000005a5f7211 */ /* 0x080fe200000f0eff */
[----:B------:R-:W5:Y:S01]  /*2090*/  LDG.E.U16 R115, desc[UR8][R114.64] ;  /* 0x0000000872737981 */ /* 0x000f62000c1e1500 */
[C---:B------:R-:W-:Y:S01]  /*20a0*/  IMAD R100, R7.reuse, 0x4, R98 ;  /* 0x0000000407647824 */ /* 0x040fe200078e0262 */
[-C--:B------:R-:W-:Y:S02]  /*20b0*/  LEA R92, P0, R98, R5.reuse, 0x1 ;  /* 0x00000005625c7211 */ /* 0x080fe400078008ff */
[----:B------:R-:W5:Y:S01]  /*20c0*/  LDG.E.U16 R132, desc[UR8][R94.64] ;  /* 0x000000085e847981 */ /* 0x000f62000c1e1500 */
[----:B------:R-:W-:Y:S02]  /*20d0*/  LEA R88, P2, R116, R5, 0x1 ;  /* 0x0000000574587211 */ /* 0x000fe400078408ff */
[-C--:B------:R-:W-:Y:S01]  /*20e0*/  LEA.HI.X.SX32 R93, R98, R0.reuse, 0x1, P0 ;  /* 0x00000000625d7211 */ /* 0x080fe200000f0eff */
[----:B------:R-:W-:Y:S01]  /*20f0*/  IMAD R98, R7, 0x4, R100 ;  /* 0x0000000407627824 */ /* 0x000fe200078e0264 */
[----:B------:R-:W-:-:S03]  /*2100*/  LEA.HI.X.SX32 R89, R116, R0, 0x1, P2 ;  /* 0x0000000074597211 */ /* 0x000fc600010f0eff */
[C---:B------:R-:W-:Y:S01]  /*2110*/  IMAD R116, R7.reuse, 0x4, R98 ;  /* 0x0000000407747824 */ /* 0x040fe200078e0262 */
[-C--:B--2---:R-:W-:Y:S01]  /*2120*/  LEA R96, P0, R100, R5.reuse, 0x1 ;  /* 0x0000000564607211 */ /* 0x084fe200078008ff */
[----:B------:R1:W5:Y:S01]  /*2130*/  LDG.E.U16 R131, desc[UR8][R88.64] ;  /* 0x0000000858837981 */ /* 0x000362000c1e1500 */
[-C--:B------:R-:W-:Y:S02]  /*2140*/  LEA R90, P2, R98, R5.reuse, 0x1 ;  /* 0x00000005625a7211 */ /* 0x080fe400078408ff */
[-C--:B------:R-:W-:Y:S01]  /*2150*/  LEA.HI.X.SX32 R97, R100, R0.reuse, 0x1, P0 ;  /* 0x0000000064617211 */ /* 0x080fe200000f0eff */
[----:B------:R2:W5:Y:S01]  /*2160*/  LDG.E.U16 R133, desc[UR8][R92.64] ;  /* 0x000000085c857981 */ /* 0x000562000c1e1500 */
[----:B------:R-:W-:Y:S01]  /*2170*/  LEA.HI.X.SX32 R91, R98, R0, 0x1, P2 ;  /* 0x00000000625b7211 */ /* 0x000fe200010f0eff */
[----:B-1----:R-:W-:Y:S01]  /*2180*/  IMAD R88, R7, 0x4, R116 ;  /* 0x0000000407587824 */ /* 0x002fe200078e0274 */
[----:B------:R-:W-:-:S03]  /*2190*/  LEA R98, P0, R116, R5, 0x1 ;  /* 0x0000000574627211 */ /* 0x000fc600078008ff */
[----:B------:R1:W5:Y:S01]  /*21a0*/  LDG.E.U16 R136, desc[UR8][R90.64] ;  /* 0x000000085a887981 */ /* 0x000362000c1e1500 */
[C---:B------:R-:W-:Y:S01]  /*21b0*/  IMAD R100, R7.reuse, 0x4, R88 ;  /* 0x0000000407647824 */ /* 0x040fe200078e0258 */
[-C--:B------:R-:W-:Y:S02]  /*21c0*/  LEA.HI.X.SX32 R99, R116, R0.reuse, 0x1, P0 ;  /* 0x0000000074637211 */ /* 0x080fe400000f0eff */
[----:B------:R-:W5:Y:S01]  /*21d0*/  LDG.E.U16 R134, desc[UR8][R96.64] ;  /* 0x0000000860867981 */ /* 0x000f62000c1e1500 */
[CC--:B------:R-:W-:Y:S01]  /*21e0*/  LEA R94, P0, R88.reuse, R5.reuse, 0x1 ;  /* 0x00000005585e7211 */ /* 0x0c0fe200078008ff */
[C---:B------:R-:W-:Y:S02]  /*21f0*/  IMAD R114, R7.reuse, 0x4, R100 ;  /* 0x0000000407727824 */ /* 0x040fe400078e0264 */
[----:B------:R3:W5:Y:S01]  /*2200*/  LDG.E.U16 R141, desc[UR8][R98.64] ;  /* 0x00000008628d7981 */ /* 0x000762000c1e1500 */
[----:B------:R-:W-:Y:S01]  /*2210*/  LEA.HI.X.SX32 R95, R88, R0, 0x1, P0 ;  /* 0x00000000585f7211 */ /* 0x000fe200000f0eff */
[----:B------:R-:W-:Y:S01]  /*2220*/  IMAD R116, R7, 0x4, R114 ;  /* 0x0000000407747824 */ /* 0x000fe200078e0272 */
[----:B--2---:R-:W-:-:S03]  /*2230*/  LEA R92, P0, R100, R5, 0x1 ;  /* 0x00000005645c7211 */ /* 0x004fc600078008ff */
[C---:B-1----:R-:W-:Y:S01]  /*2240*/  IMAD R90, R7.reuse, 0x4, R116 ;  /* 0x00000004075a7824 */ /* 0x042fe200078e0274 */
[----:B------:R-:W-:Y:S01]  /*2250*/  LEA.HI.X.SX32 R93, R100, R0, 0x1, P0 ;  /* 0x00000000645d7211 */ /* 0x000fe200000f0eff */
[----:B------:R1:W5:Y:S01]  /*2260*/  LDG.E.U16 R137, desc[UR8][R94.64] ;  /* 0x000000085e897981 */ /* 0x000362000c1e1500 */
[-C--:B------:R-:W-:Y:S02]  /*2270*/  LEA R100, P0, R116, R5.reuse, 0x1 ;  /* 0x0000000574647211 */ /* 0x080fe400078008ff */
[-C--:B------:R-:W-:Y:S01]  /*2280*/  LEA R88, P2, R114, R5.reuse, 0x1 ;  /* 0x0000000572587211 */ /* 0x080fe200078408ff */
[----:B------:R2:W5:Y:S01]  /*2290*/  LDG.E.U16 R142, desc[UR8][R92.64] ;  /* 0x000000085c8e7981 */ /* 0x000562000c1e1500 */
[----:B---3--:R-:W-:Y:S02]  /*22a0*/  LEA R98, R7, R90, 0x2 ;  /* 0x0000005a07627211 */ /* 0x008fe400078e10ff */
[----:B------:R-:W-:Y:S02]  /*22b0*/  LEA.HI.X.SX32 R101, R116, R0, 0x1, P0 ;  /* 0x0000000074657211 */ /* 0x000fe400000f0eff */
[----:B------:R-:W-:-:S02]  /*22c0*/  LEA R96, P0, R90, R5, 0x1 ;  /* 0x000000055a607211 */ /* 0x000fc400078008ff */
[-C--:B------:R-:W-:Y:S01]  /*22d0*/  LEA.HI.X.SX32 R89, R114, R0.reuse, 0x1, P2 ;  /* 0x0000000072597211 */ /* 0x080fe200010f0eff */
[C---:B------:R-:W-:Y:S01]  /*22e0*/  IMAD R114, R7.reuse, 0x4, R98 ;  /* 0x0000000407727824 */ /* 0x040fe200078e0262 */
[-C--:B------:R-:W-:Y:S01]  /*22f0*/  LEA.HI.X.SX32 R97, R90, R0.reuse, 0x1, P0 ;  /* 0x000000005a617211 */ /* 0x080fe200000f0eff */
[----:B------:R3:W5:Y:S01]  /*2300*/  LDG.E.U16 R101, desc[UR8][R100.64] ;  /* 0x0000000864657981 */ /* 0x000762000c1e1500 */
[-C--:B-1----:R-:W-:Y:S01]  /*2310*/  LEA R94, P0, R98, R5.reuse, 0x1 ;  /* 0x00000005625e7211 */ /* 0x082fe200078008ff */
[C---:B------:R-:W-:Y:S01]  /*2320*/  IMAD R116, R7.reuse, 0x4, R114 ;  /* 0x0000000407747824 */ /* 0x040fe200078e0272 */
[-C--:B------:R-:W-:Y:S01]  /*2330*/  LEA R90, P2, R114, R5.reuse, 0x1 ;  /* 0x00000005725a7211 */ /* 0x080fe200078408ff */
[----:B------:R1:W5:Y:S01]  /*2340*/  LDG.E.U16 R138, desc[UR8][R88.64] ;  /* 0x00000008588a7981 */ /* 0x000362000c1e1500 */
[-C--:B------:R-:W-:Y:S01]  /*2350*/  LEA.HI.X.SX32 R95, R98, R0.reuse, 0x1, P0 ;  /* 0x00000000625f7211 */ /* 0x080fe200000f0eff */
[C---:B------:R-:W-:Y:S01]  /*2360*/  IMAD R98, R7.reuse, 0x4, R116 ;  /* 0x0000000407627824 */ /* 0x040fe200078e0274 */
[CC--:B--2---:R-:W-:Y:S01]  /*2370*/  LEA R92, P0, R116.reuse, R5.reuse, 0x1 ;  /* 0x00000005745c7211 */ /* 0x0c4fe200078008ff */
[----:B------:R2:W5:Y:S02]  /*2380*/  LDG.E.U16 R139, desc[UR8][R96.64] ;  /* 0x00000008608b7981 */ /* 0x000564000c1e1500 */
[C---:B---3--:R-:W-:Y:S01]  /*2390*/  IMAD R100, R7.reuse, 0x4, R98 ;  /* 0x0000000407647824 */ /* 0x048fe200078e0262 */
[-C--:B------:R-:W-:Y:S01]  /*23a0*/  LEA.HI.X.SX32 R93, R116, R0.reuse, 0x1, P0 ;  /* 0x00000000745d7211 */ /* 0x080fe200000f0eff */
[----:B------:R3:W5:Y:S01]  /*23b0*/  LDG.E.U16 R143, desc[UR8][R94.64] ;  /* 0x000000085e8f7981 */ /* 0x000762000c1e1500 */
[-C--:B------:R-:W-:Y:S01]  /*23c0*/  LEA.HI.X.SX32 R91, R114, R0.reuse, 0x1, P2 ;  /* 0x00000000725b7211 */ /* 0x080fe200010f0eff */
[C---:B------:R-:W-:Y:S01]  /*23d0*/  IMAD R114, R7.reuse, 0x4, R100 ;  /* 0x0000000407727824 */ /* 0x040fe200078e0264 */
[CC--:B-1----:R-:W-:Y:S01]  /*23e0*/  LEA R88, P0, R98.reuse, R5.reuse, 0x1 ;  /* 0x0000000562587211 */ /* 0x0c2fe200078008ff */
[----:B------:R-:W5:Y:S02]  /*23f0*/  LDG.E.U16 R92, desc[UR8][R92.64] ;  /* 0x000000085c5c7981 */ /* 0x000f64000c1e1500 */
[----:B------:R-:W-:Y:S01]  /*2400*/  IMAD R7, R7, 0x4, R114 ;  /* 0x0000000407077824 */ /* 0x000fe200078e0272 */
[----:B------:R-:W-:Y:S01]  /*2410*/  LEA.HI.X.SX32 R89, R98, R0, 0x1, P0 ;  /* 0x0000000062597211 */ /* 0x000fe200000f0eff */
[----:B------:R1:W5:Y:S01]  /*2420*/  LDG.E.U16 R90, desc[UR8][R90.64] ;  /* 0x000000085a5a7981 */ /* 0x000362000c1e1500 */
[----:B--2---:R-:W-:-:S02]  /*2430*/  LEA R96, P0, R100, R5, 0x1 ;  /* 0x0000000564607211 */ /* 0x004fc400078008ff */
[-C--:B------:R-:W-:Y:S01]  /*2440*/  LEA R98, P2, R114, R5.reuse, 0x1 ;  /* 0x0000000572627211 */ /* 0x080fe200078408ff */
[----:B------:R2:W5:Y:S01]  /*2450*/  LDG.E.U16 R88, desc[UR8][R88.64] ;  /* 0x0000000858587981 */ /* 0x000562000c1e1500 */
[-C--:B------:R-:W-:Y:S02]  /*2460*/  LEA.HI.X.SX32 R97, R100, R0.reuse, 0x1, P0 ;  /* 0x0000000064617211 */ /* 0x080fe400000f0eff */
[C---:B---3--:R-:W-:Y:S02]  /*2470*/  LEA R94, P0, R7.reuse, R5, 0x1 ;  /* 0x00000005075e7211 */ /* 0x048fe400078008ff */
[-C--:B------:R-:W-:Y:S01]  /*2480*/  LEA.HI.X.SX32 R99, R114, R0.reuse, 0x1, P2 ;  /* 0x0000000072637211 */ /* 0x080fe200010f0eff */
[----:B------:R2:W5:Y:S01]  /*2490*/  LDG.E.U16 R96, desc[UR8][R96.64] ;  /* 0x0000000860607981 */ /* 0x000562000c1e1500 */
[----:B------:R-:W-:-:S03]  /*24a0*/  LEA.HI.X.SX32 R95, R7, R0, 0x1, P0 ;  /* 0x00000000075f7211 */ /* 0x000fc600000f0eff */
[----:B------:R2:W5:Y:S04]  /*24b0*/  LDG.E.U16 R98, desc[UR8][R98.64] ;  /* 0x0000000862627981 */ /* 0x000568000c1e1500 */
[----:B------:R2:W5:Y:S01]  /*24c0*/  LDG.E.U16 R94, desc[UR8][R94.64] ;  /* 0x000000085e5e7981 */ /* 0x000562000c1e1500 */
[----:B------:R-:W-:Y:S02]  /*24d0*/  SHF.R.U32.HI R135, RZ, 0x5, R144 ;  /* 0x00000005ff877819 */ /* 0x000fe40000011690 */
[----:B0-----:R-:W-:-:S03]  /*24e0*/  R2UR UR5, R113 ;  /* 0x00000000710572ca */ /* 0x001fc600000e0000 */
[----:B------:R-:W-:Y:S01]  /*24f0*/  IMAD.SHL.U32 R0, R135, 0x200000, RZ ;  /* 0x0020000087007824 */ /* 0x000fe200078e00ff */
[----:B-1----:R-:W0:Y:S04]  /*2500*/  S2R R91, SR_CgaCtaId ;  /* 0x00000000005b7919 */ /* 0x002e280000008800 */
[----:B------:R-:W-:-:S05]  /*2510*/  LOP3.LUT R0, R0, 0x600000, RZ, 0xc0, !PT ;  /* 0x0060000000007812 */ /* 0x000fca00078ec0ff */
[----:B------:R-:W-:Y:S01]  /*2520*/  VIADD R5, R0, UR5 ;  /* 0x0000000500057c36 */ /* 0x000fe20008000000 */
[----:B------:R-:W-:Y:S02]  /*2530*/  LOP3.LUT R7, R135, 0x4, RZ, 0xc0, !PT ;  /* 0x0000000487077812 */ /* 0x000fe400078ec0ff */
[C---:B------:R-:W-:Y:S02]  /*2540*/  LOP3.LUT R146, R144.reuse, 0xff, RZ, 0xc0, !PT ;  /* 0x000000ff90927812 */ /* 0x040fe400078ec0ff */
[----:B------:R-:W-:Y:S02]  /*2550*/  R2UR UR6, R5 ;  /* 0x00000000050672ca */ /* 0x000fe400000e0000 */
[----:B------:R-:W-:Y:S02]  /*2560*/  LOP3.LUT R5, R144, 0xc0, RZ, 0xc0, !PT ;  /* 0x000000c090057812 */ /* 0x000fe400078ec0ff */
[----:B------:R-:W-:Y:S01]  /*2570*/  R2UR UR75, R7 ;  /* 0x00000000074b72ca */ /* 0x000fe200000e0000 */
[----:B------:R-:W-:Y:S01]  /*2580*/  IMAD.SHL.U32 R7, R146, 0x2, RZ ;  /* 0x0000000292077824 */ /* 0x000fe200078e00ff */
[----:B------:R-:W-:-:S04]  /*2590*/  SHF.R.U32.HI R100, RZ, 0x2, R5 ;  /* 0x00000002ff647819 */ /* 0x000fc80000011605 */
[----:B------:R-:W-:Y:S01]  /*25a0*/  LOP3.LUT R7, R7, R100, RZ, 0x3c, !PT ;  /* 0x0000006407077212 */ /* 0x000fe200078e3cff */
[----:B--2---:R-:W-:Y:S08]  /*25b0*/  @P1 BRA `(.L_x_5) ;  /* 0x0000000000181947 */ /* 0x004ff00003800000 */
[----:B------:R-:W-:Y:S01]  /*25c0*/  ELECT P0, URZ, PT ;  /* 0x0000000000ff782f */ /* 0x000fe20003800000 */
[----:B------:R-:W-:Y:S01]  /*25d0*/  IMAD.MOV.U32 R89, RZ, RZ, 0x1 ;  /* 0x00000001ff597424 */ /* 0x000fe200078e00ff */
[----:B------:R-:W-:Y:S11]  /*25e0*/  UVIRTCOUNT.DEALLOC.SMPOOL 0x80 ;  /* 0x000000800000784c */ /* 0x000ff60000000000 */
[----:B------:R-:W-:-:S04]  /*25f0*/  @P0 MOV R100, 0x40 ;  /* 0x0000004000640802 */ /* 0x000fc80000000f00 */
[----:B0-----:R-:W-:-:S05]  /*2600*/  @P0 LEA R100, R91, R100, 0x18 ;  /* 0x000000645b640211 */ /* 0x001fca00078ec0ff */
[----:B------:R1:W-:Y:S02]  /*2610*/  @P0 STS.U8 [R100], R89 ;  /* 0x0000005964000388 */ /* 0x0003e40000000000 */
.L_x_5:
[----:B-----5:R2:W-:Y:S01]  /*2620*/  STS.U16 [R7+UR4+0x800], R8 ;  /* 0x0008000807007988 */ /* 0x0205e20008000404 */
[----:B------:R-:W-:Y:S01]  /*2630*/  ULEA UR6, UR75, UR6, 0x5 ;  /* 0x000000064b067291 */ /* 0x000fe2000f8e28ff */
[----:B------:R-:W-:Y:S02]  /*2640*/  UMOV UR10, 0x1 ;  /* 0x00000001000a7882 */ /* 0x000fe40000000000 */
[----:B------:R-:W-:Y:S04]  /*2650*/  STS.U16 [R7+UR4], R2 ;  /* 0x0000000207007988 */ /* 0x000fe80008000404 */
[----:B------:R3:W-:Y:S01]  /*2660*/  STS.U16 [R7+UR4+0x400], R3 ;  /* 0x0004000307007988 */ /* 0x0007e20008000404 */
[----:B--2---:R-:W-:-:S03]  /*2670*/  LOP3.LUT R8, R7, 0x40, RZ, 0x3c, !PT ;  /* 0x0000004007087812 */ /* 0x004fc600078e3cff */
[----:B------:R2:W-:Y:S04]  /*2680*/  STS.U16 [R7+UR4+0xc00], R10 ;  /* 0x000c000a07007988 */ /* 0x0005e80008000404 */
[----:B------:R4:W-:Y:S01]  /*2690*/  STS.U16 [R7+UR4+0x1000], R12 ;  /* 0x0010000c07007988 */ /* 0x0009e20008000404 */
[----:B---3--:R-:W3:Y:S03]  /*26a0*/  LDC R3, c[0x0][0x3c8] ;  /* 0x0000f200ff037b82 */ /* 0x008ee60000000800 */
[----:B------:R1:W-:Y:S01]  /*26b0*/  STS.U16 [R7+UR4+0x1400], R14 ;  /* 0x0014000e07007988 */ /* 0x0003e20008000404 */
[----:B--2---:R-:W-:-:S03]  /*26c0*/  LOP3.LUT R10, R144, 0xff, RZ, 0xc0, !PT ;  /* 0x000000ff900a7812 */ /* 0x004fc600078ec0ff */
[----:B------:R2:W-:Y:S01]  /*26d0*/  STS.U16 [R7+UR4+0x1800], R16 ;  /* 0x0018001007007988 */ /* 0x0005e20008000404 */
[----:B----4-:R-:W-:-:S03]  /*26e0*/  PRMT R12, RZ, 0x7610, R12 ;  /* 0x00007610ff0c7816 */ /* 0x010fc6000000000c */
[----:B------:R4:W-:Y:S01]  /*26f0*/  STS.U16 [R7+UR4+0x1c00], R18 ;  /* 0x001c001207007988 */ /* 0x0009e20008000404 */
[----:B-1----:R-:W-:-:S03]  /*2700*/  PRMT R14, RZ, 0x7610, R14 ;  /* 0x00007610ff0e7816 */ /* 0x002fc6000000000e */
[----:B------:R1:W-:Y:S01]  /*2710*/  STS.U16 [R7+UR4+0x2000], R20 ;  /* 0x0020001407007988 */ /* 0x0003e20008000404 */
[----:B--2---:R-:W-:-:S03]  /*2720*/  PRMT R16, RZ, 0x7610, R16 ;  /* 0x00007610ff107816 */ /* 0x004fc60000000010 */
[----:B------:R2:W-:Y:S01]  /*2730*/  STS.U16 [R7+UR4+0x2400], R22 ;  /* 0x0024001607007988 */ /* 0x0005e20008000404 */
[----:B----4-:R-:W-:-:S03]  /*2740*/  PRMT R18, RZ, 0x7610, R18 ;  /* 0x00007610ff127816 */ /* 0x010fc60000000012 */
[----:B------:R4:W-:Y:S01]  /*2750*/  STS.U16 [R7+UR4+0x2800], R24 ;  /* 0x0028001807007988 */ /* 0x0009e20008000404 */
[----:B---3--:R-:W-:Y:S01]  /*2760*/  IMAD R3, R10, R3, RZ ;  /* 0x000000030a037224 */ /* 0x008fe200078e02ff */
[----:B------:R-:W-:Y:S02]  /*2770*/  PRMT R10, RZ, 0x7610, R10 ;  /* 0x00007610ff0a7816 */ /* 0x000fe4000000000a */
[----:B------:R3:W-:Y:S01]  /*2780*/  STS.U16 [R7+UR4+0x2c00], R26 ;  /* 0x002c001a07007988 */ /* 0x0007e20008000404 */
[----:B-1----:R-:W-:Y:S02]  /*2790*/  PRMT R20, RZ, 0x7610, R20 ;  /* 0x00007610ff147816 */ /* 0x002fe40000000014 */
[----:B--2---:R-:W-:Y:S01]  /*27a0*/  PRMT R22, RZ, 0x7610, R22 ;  /* 0x00007610ff167816 */ /* 0x004fe20000000016 */
[----:B------:R1:W-:Y:S01]  /*27b0*/  STS.U16 [R7+UR4+0x3000], R28 ;  /* 0x0030001c07007988 */ /* 0x0003e20008000404 */
[----:B----4-:R-:W-:-:S03]  /*27c0*/  PRMT R24, RZ, 0x7610, R24 ;  /* 0x00007610ff187816 */ /* 0x010fc60000000018 */
[----:B------:R2:W-:Y:S01]  /*27d0*/  STS.U16 [R7+UR4+0x3400], R30 ;  /* 0x0034001e07007988 */ /* 0x0005e20008000404 */
[----:B---3--:R-:W-:-:S03]  /*27e0*/  PRMT R26, RZ, 0x7610, R26 ;  /* 0x00007610ff1a7816 */ /* 0x008fc6000000001a */
[----:B------:R3:W-:Y:S01]  /*27f0*/  STS.U16 [R7+UR4+0x3800], R32 ;  /* 0x0038002007007988 */ /* 0x0007e20008000404 */
[----:B-1----:R-:W-:-:S03]  /*2800*/  PRMT R28, RZ, 0x7610, R28 ;  /* 0x00007610ff1c7816 */ /* 0x002fc6000000001c */
[----:B------:R1:W-:Y:S01]  /*2810*/  STS.U16 [R7+UR4+0x3c00], R34 ;  /* 0x003c002207007988 */ /* 0x0003e20008000404 */
[----:B--2---:R-:W-:-:S03]  /*2820*/  PRMT R30, RZ, 0x7610, R30 ;  /* 0x00007610ff1e7816 */ /* 0x004fc6000000001e */
        /* <DEDUP_REMOVED lines=16> */
[----:B------:R-:W-:Y:S01]  /*2930*/  STS.U16 [R7+UR4+0x6000], R52 ;  /* 0x0060003407007988 */ /* 0x000fe20008000404 */
[----:B--2---:R-:W-:-:S03]  /*2940*/  PRMT R48, RZ, 0x7610, R48 ;  /* 0x00007610ff307816 */ /* 0x004fc60000000030 */
[----:B------:R-:W-:Y:S01]  /*2950*/  STS.U16 [R7+UR4+0x6400], R54 ;  /* 0x0064003607007988 */ /* 0x000fe20008000404 */
[----:B---3--:R-:W-:-:S03]  /*2960*/  VIADD R50, R140, 0x40 ;  /* 0x000000408c327836 */ /* 0x008fc60000000000 */
[----:B------:R-:W-:Y:S02]  /*2970*/  STS.U16 [R7+UR4+0x6800], R56 ;  /* 0x0068003807007988 */ /* 0x000fe40008000404 */
[----:B------:R-:W-:Y:S02]  /*2980*/  ISETP.GT.AND P3, PT, R50, RZ, PT ;  /* 0x000000ff3200720c */ /* 0x000fe40003f64270 */
[----:B------:R-:W-:Y:S04]  /*2990*/  STS.U16 [R7+UR4+0x6c00], R58 ;  /* 0x006c003a07007988 */ /* 0x000fe80008000404 */
        /* <DEDUP_REMOVED lines=30> */
[----:B------:R1:W-:Y:S04]  /*2b80*/  STS.U16 [R7+UR4+0xe800], R137 ;  /* 0x00e8008907007988 */ /* 0x0003e80008000404 */
[----:B------:R-:W-:Y:S04]  /*2b90*/  STS.U16 [R7+UR4+0xec00], R138 ;  /* 0x00ec008a07007988 */ /* 0x000fe80008000404 */
[----:B------:R-:W-:Y:S01]  /*2ba0*/  STS.U16 [R7+UR4+0xf000], R139 ;  /* 0x00f0008b07007988 */ /* 0x000fe20008000404 */
[----:B-1----:R-:W1:Y:S03]  /*2bb0*/  LDC.64 R136, c[0x0][0x388] ;  /* 0x0000e200ff887b82 */ /* 0x002e660000000a00 */
[----:B------:R-:W-:Y:S04]  /*2bc0*/  STS.U16 [R7+UR4+0xf400], R90 ;  /* 0x00f4005a07007988 */ /* 0x000fe80008000404 */
[----:B------:R-:W-:Y:S04]  /*2bd0*/  STS.U16 [R7+UR4+0xf800], R88 ;  /* 0x00f8005807007988 */ /* 0x000fe80008000404 */
[----:B------:R-:W-:Y:S04]  /*2be0*/  STS.U16 [R7+UR4+0xfc00], R98 ;  /* 0x00fc006207007988 */ /* 0x000fe80008000404 */
[----:B------:R2:W-:Y:S04]  /*2bf0*/  STS.U16 [R8+UR4+0x600], R6 ;  /* 0x0006000608007988 */ /* 0x0005e80008000404 */
[----:B------:R3:W-:Y:S04]  /*2c00*/  STS.U16 [R8+UR4+0x200], R4 ;  /* 0x0002000408007988 */ /* 0x0007e80008000404 */
[----:B------:R4:W-:Y:S01]  /*2c10*/  STS.U16 [R8+UR4+0xa00], R9 ;  /* 0x000a000908007988 */ /* 0x0009e20008000404 */
[----:B--2---:R-:W2:Y:S03]  /*2c20*/  LDC.64 R6, c[0x0][0x3c0] ;  /* 0x0000f000ff067b82 */ /* 0x004ea60000000a00 */
[----:B------:R-:W-:Y:S04]  /*2c30*/  STS.U16 [R8+UR4+0xe00], R11 ;  /* 0x000e000b08007988 */ /* 0x000fe80008000404 */
[----:B------:R-:W-:Y:S01]  /*2c40*/  STS.U16 [R8+UR4+0x1200], R13 ;  /* 0x0012000d08007988 */ /* 0x000fe20008000404 */
[----:B---3--:R-:W3:Y:S03]  /*2c50*/  LDC R4, c[0x0][0x3c8] ;  /* 0x0000f200ff047b82 */ /* 0x008ee60000000800 */
[----:B------:R-:W-:Y:S04]  /*2c60*/  STS.U16 [R8+UR4+0x1600], R15 ;  /* 0x0016000f08007988 */ /* 0x000fe80008000404 */
[----:B------:R0:W-:Y:S01]  /*2c70*/  STS.U16 [R8+UR4+0x1a00], R17 ;  /* 0x001a001108007988 */ /* 0x0001e20008000404 */
[----:B----4-:R-:W4:Y:S03]  /*2c80*/  LDC R9, c[0x0][0x3c4] ;  /* 0x0000f100ff097b82 */ /* 0x010f260000000800 */
[----:B------:R0:W-:Y:S04]  /*2c90*/  STS.U16 [R8+UR4+0x1e00], R19 ;  /* 0x001e001308007988 */ /* 0x0001e80008000404 */
[----:B------:R0:W-:Y:S01]  /*2ca0*/  STS.U16 [R8+UR4+0x2200], R21 ;  /* 0x0022001508007988 */ /* 0x0001e20008000404 */
[----:B--2---:R-:W-:Y:S01]  /*2cb0*/  IMAD R2, R145, R6, RZ ;  /* 0x0000000691027224 */ /* 0x004fe200078e02ff */
[----:B0-----:R-:W0:Y:S02]  /*2cc0*/  LDC R17, c[0x0][0x3c4] ;  /* 0x0000f100ff117b82 */ /* 0x001e240000000800 */
[----:B------:R2:W-:Y:S01]  /*2cd0*/  STS.U16 [R8+UR4+0x2600], R23 ;  /* 0x0026001708007988 */ /* 0x0005e20008000404 */
[----:B------:R-:W-:-:S02]  /*2ce0*/  PRMT R6, RZ, 0x7610, R6 ;  /* 0x00007610ff067816 */ /* 0x000fc40000000006 */
[----:B-1----:R-:W-:Y:S01]  /*2cf0*/  LEA R136, P0, R2, R136, 0x1 ;  /* 0x0000008802887211 */ /* 0x002fe200078008ff */
[----:B------:R-:W-:Y:S01]  /*2d00*/  STS.U16 [R8+UR4+0x2a00], R25 ;  /* 0x002a001908007988 */ /* 0x000fe20008000404 */
[----:B---3--:R-:W-:Y:S01]  /*2d10*/  LEA R4, R4, R3, 0x8 ;  /* 0x0000000304047211 */ /* 0x008fe200078e40ff */
[----:B------:R-:W1:Y:S01]  /*2d20*/  LDC R19, c[0x0][0x3c4] ;  /* 0x0000f100ff137b82 */ /* 0x000e620000000800 */
[----:B------:R-:W-:Y:S01]  /*2d30*/  LEA.HI.X.SX32 R2, R2, R137, 0x1, P0 ;  /* 0x0000008902027211 */ /* 0x000fe200000f0eff */
[----:B------:R-:W-:Y:S01]  /*2d40*/  STS.U16 [R8+UR4+0x2e00], R27 ;  /* 0x002e001b08007988 */ /* 0x000fe20008000404 */
[CC--:B------:R-:W-:Y:S02]  /*2d50*/  LEA R138, P0, R3.reuse, R136.reuse, 0x1 ;  /* 0x00000088038a7211 */ /* 0x0c0fe400078008ff */
[C---:B------:R-:W-:Y:S01]  /*2d60*/  LEA R136, P2, R4.reuse, R136, 0x1 ;  /* 0x0000008804887211 */ /* 0x040fe200078408ff */
[----:B------:R-:W-:Y:S01]  /*2d70*/  STS.U16 [R8+UR4+0x3200], R29 ;  /* 0x0032001d08007988 */ /* 0x000fe20008000404 */
[-C--:B------:R-:W-:Y:S01]  /*2d80*/  LEA.HI.X.SX32 R139, R3, R2.reuse, 0x1, P0 ;  /* 0x00000002038b7211 */ /* 0x080fe200000f0eff */
[----:B------:R-:W3:Y:S01]  /*2d90*/  LDC R21, c[0x0][0x3c4] ;  /* 0x0000f100ff157b82 */ /* 0x000ee20000000800 */
[----:B------:R-:W-:Y:S01]  /*2da0*/  LEA.HI.X.SX32 R137, R4, R2, 0x1, P2 ;  /* 0x0000000204897211 */ /* 0x000fe200010f0eff */
[----:B------:R-:W-:Y:S01]  /*2db0*/  STS.U16 [R8+UR4+0x3600], R31 ;  /* 0x0036001f08007988 */ /* 0x000fe20008000404 */
[----:B------:R-:W-:Y:S01]  /*2dc0*/  LOP3.LUT P2, RZ, R144, 0xff, RZ, 0xc0, !PT ;  /* 0x000000ff90ff7812 */ /* 0x000fe2000784c0ff */
[----:B------:R-:W-:Y:S01]  /*2dd0*/  IMAD.SHL.U32 R3, R7, 0x2, RZ ;  /* 0x0000000207037824 */ /* 0x000fe200078e00ff */
[----:B------:R-:W-:Y:S01]  /*2de0*/  PRMT R2, RZ, 0x7610, R2 ;  /* 0x00007610ff027816 */ /* 0x000fe20000000002 */
[----:B------:R0:W-:Y:S01]  /*2df0*/  STS.U16 [R8+UR4+0x3a00], R33 ;  /* 0x003a002108007988 */ /* 0x0001e20008000404 */
[----:B------:R-:W-:Y:S01]  /*2e00*/  PRMT R4, RZ, 0x7610, R4 ;  /* 0x00007610ff047816 */ /* 0x000fe20000000004 */
[----:B------:R-:W3:Y:S01]  /*2e10*/  LDC R7, c[0x0][0x3c4] ;  /* 0x0000f100ff077b82 */ /* 0x000ee20000000800 */
[----:B0-----:R-:W-:Y:S01]  /*2e20*/  IMAD.SHL.U32 R17, R17, 0x8, RZ ;  /* 0x0000000811117824 */ /* 0x001fe200078e00ff */
[----:B------:R0:W-:Y:S01]  /*2e30*/  STS.U16 [R8+UR4+0x3e00], R35 ;  /* 0x003e002308007988 */ /* 0x0001e20008000404 */
[----:B----4-:R-:W-:-:S02]  /*2e40*/  IMAD.SHL.U32 R9, R9, 0x4, RZ ;  /* 0x0000000409097824 */ /* 0x010fc400078e00ff */
[----:B------:R-:W-:Y:S01]  /*2e50*/  IMAD.WIDE R90, R17, 0x2, R138 ;  /* 0x00000002115a7825 */ /* 0x000fe200078e028a */
[----:B------:R4:W-:Y:S02]  /*2e60*/  STS.U16 [R8+UR4+0x4200], R37 ;  /* 0x0042002508007988 */ /* 0x0009e40008000404 */
[----:B------:R-:W-:Y:S01]  /*2e70*/  VOTEU.ALL UP0, P2 ;  /* 0x0000000000ff7886 */ /* 0x000fe20001000000 */
[----:B------:R-:W-:Y:S01]  /*2e80*/  VOTEU.ALL UP1, P2 ;  /* 0x0000000000ff7886 */ /* 0x000fe20001020000 */
[----:B------:R0:W-:Y:S01]  /*2e90*/  STS.U16 [R8+UR4+0x4600], R39 ;  /* 0x0046002708007988 */ /* 0x0001e20008000404 */
[----:B--2---:R-:W2:Y:S01]  /*2ea0*/  LDC R23, c[0x0][0x3c4] ;  /* 0x0000f100ff177b82 */ /* 0x004ea20000000800 */
[----:B------:R-:W-:Y:S01]  /*2eb0*/  PRMT R33, RZ, 0x7610, R33 ;  /* 0x00007610ff217816 */ /* 0x000fe20000000021 */
[----:B-1----:R-:W-:Y:S01]  /*2ec0*/  IMAD R19, R19, 0x9, RZ ;  /* 0x0000000913137824 */ /* 0x002fe200078e02ff */
[----:B------:R1:W-:Y:S01]  /*2ed0*/  STS.U16 [R8+UR4+0x4a00], R41 ;  /* 0x004a002908007988 */ /* 0x0003e20008000404 */
[----:B------:R-:W-:-:S04]  /*2ee0*/  @!UP0 UIADD3 UR12, UPT, UPT, -UR10, 0x100000, URZ ;  /* 0x001000000a0c8890 */ /* 0x000fc8000fffe1ff */
[----:B------:R-:W-:Y:S02]  /*2ef0*/  @!UP0 USHF.L.U32 UR13, UR12, 0xb, URZ ;  /* 0x0000000b0c0d8899 */ /* 0x000fe400080006ff */
[----:B------:R-:W-:Y:S01]  /*2f00*/  @!UP0 USHF.L.U32 UR12, UR12, 0x1, URZ ;  /* 0x000000010c0c8899 */ /* 0x000fe200080006ff */
[----:B------:R-:W-:Y:S01]  /*2f10*/  IMAD.WIDE R88, R17, 0x2, R136 ;  /* 0x0000000211587825 */ /* 0x000fe200078e0288 */
[----:B0-----:R-:W-:Y:S01]  /*2f20*/  PRMT R35, RZ, 0x7610, R35 ;  /* 0x00007610ff237816 */ /* 0x001fe20000000023 */
[----:B------:R0:W-:Y:S01]  /*2f30*/  STS.U16 [R8+UR4+0x4e00], R43 ;  /* 0x004e002b08007988 */ /* 0x0001e20008000404 */
[----:B------:R-:W2:Y:S01]  /*2f40*/  LDC R25, c[0x0][0x3c4] ;  /* 0x0000f100ff197b82 */ /* 0x000ea20000000800 */
[----:B----4-:R-:W-:Y:S01]  /*2f50*/  PRMT R37, RZ, 0x7610, R37 ;  /* 0x00007610ff257816 */ /* 0x010fe20000000025 */
[----:B---3--:R-:W-:Y:S01]  /*2f60*/  IMAD R21, R21, 0xa, RZ ;  /* 0x0000000a15157824 */ /* 0x008fe200078e02ff */
[----:B------:R3:W-:Y:S01]  /*2f70*/  STS.U16 [R8+UR4+0x5200], R45 ;  /* 0x0052002d08007988 */ /* 0x0007e20008000404 */
[----:B------:R-:W-:Y:S01]  /*2f80*/  PRMT R39, RZ, 0x7610, R39 ;  /* 0x00007610ff277816 */ /* 0x000fe20000000027 */
[----:B------:R-:W-:Y:S01]  /*2f90*/  IMAD R7, R7, 0x3, RZ ;  /* 0x0000000307077824 */ /* 0x000fe200078e02ff */
[----:B-1----:R-:W-:Y:S01]  /*2fa0*/  PRMT R41, RZ, 0x7610, R41 ;  /* 0x00007610ff297816 */ /* 0x002fe20000000029 */
[----:B------:R1:W-:Y:S01]  /*2fb0*/  STS.U16 [R8+UR4+0x5600], R47 ;  /* 0x0056002f08007988 */ /* 0x0003e20008000404 */
[----:B------:R-:W4:Y:S01]  /*2fc0*/  LDC R11, c[0x0][0x3c4] ;  /* 0x0000f100ff0b7b82 */ /* 0x000f220000000800 */
[----:B0-----:R-:W-:-:S02]  /*2fd0*/  PRMT R43, RZ, 0x7610, R43 ;  /* 0x00007610ff2b7816 */ /* 0x001fc4000000002b */
[----:B------:R0:W-:Y:S01]  /*2fe0*/  STS.U16 [R8+UR4+0x5a00], R49 ;  /* 0x005a003108007988 */ /* 0x0001e20008000404 */
[----:B---3--:R-:W-:-:S03]  /*2ff0*/  PRMT R45, RZ, 0x7610, R45 ;  /* 0x00007610ff2d7816 */ /* 0x008fc6000000002d */
[----:B------:R3:W-:Y:S01]  /*3000*/  STS.U16 [R8+UR4+0x5e00], R51 ;  /* 0x005e003308007988 */ /* 0x0007e20008000404 */
[----:B------:R-:W4:Y:S01]  /*3010*/  LDC R27, c[0x0][0x3c4] ;  /* 0x0000f100ff1b7b82 */ /* 0x000f220000000800 */
[----:B--2---:R-:W-:Y:S01]  /*3020*/  IMAD R23, R23, 0xb, RZ ;  /* 0x0000000b17177824 */ /* 0x004fe200078e02ff */
[----:B-1----:R-:W-:Y:S01]  /*3030*/  PRMT R47, RZ, 0x7610, R47 ;  /* 0x00007610ff2f7816 */ /* 0x002fe2000000002f */
[----:B------:R1:W-:Y:S04]  /*3040*/  STS.U16 [R8+UR4+0x6200], R53 ;  /* 0x0062003508007988 */ /* 0x0003e80008000404 */
[----:B------:R-:W-:Y:S01]  /*3050*/  STS.U16 [R8+UR4+0x6600], R55 ;  /* 0x0066003708007988 */ /* 0x000fe20008000404 */
[----:B0-----:R-:W0:Y:S01]  /*3060*/  LDC R49, c[0x0][0x3c4] ;  /* 0x0000f100ff317b82 */ /* 0x001e220000000800 */
[----:B---3--:R-:W-:-:S02]  /*3070*/  IMAD.WIDE R50, R19, 0x2, R136 ;  /* 0x0000000213327825 */ /* 0x008fc400078e0288 */
[----:B------:R-:W-:Y:S02]  /*3080*/  STS.U16 [R8+UR4+0x6a00], R57 ;  /* 0x006a003908007988 */ /* 0x000fe40008000404 */
[----:B------:R-:W-:Y:S02]  /*3090*/  IMAD R25, R25, 0xc, RZ ;  /* 0x0000000c19197824 */ /* 0x000fe400078e02ff */
[----:B------:R2:W-:Y:S01]  /*30a0*/  STS.U16 [R8+UR4+0x6e00], R59 ;  /* 0x006e003b08007988 */ /* 0x0005e20008000404 */
[----:B------:R-:W3:Y:S01]  /*30b0*/  LDC R13, c[0x0][0x3c4] ;  /* 0x0000f100ff0d7b82 */ /* 0x000ee20000000800 */
[----:B-1----:R-:W-:Y:S02]  /*30c0*/  IMAD.WIDE R52, R23, 0x2, R136 ;  /* 0x0000000217347825 */ /* 0x002fe400078e0288 */
[----:B------:R-:W-:Y:S02]  /*30d0*/  STS.U16 [R8+UR4+0x7200], R61 ;  /* 0x0072003d08007988 */ /* 0x000fe40008000404 */
[----:B----4-:R-:W-:-:S02]  /*30e0*/  IMAD R11, R11, 0x5, RZ ;  /* 0x000000050b0b7824 */ /* 0x010fc400078e02ff */
[----:B------:R-:W-:Y:S01]  /*30f0*/  STS.U16 [R8+UR4+0x7600], R63 ;  /* 0x0076003f08007988 */ /* 0x000fe20008000404 */
[----:B------:R-:W1:Y:S01]  /*3100*/  LDC R29, c[0x0][0x3c4] ;  /* 0x0000f100ff1d7b82 */ /* 0x000e620000000800 */
[--C-:B--2---:R-:W-:Y:S02]  /*3110*/  IMAD.WIDE R58, R7, 0x2, R138.reuse ;  /* 0x00000002073a7825 */ /* 0x104fe400078e028a */
[----:B------:R-:W-:Y:S02]  /*3120*/  STS.U16 [R8+UR4+0xfe00], R94 ;  /* 0x00fe005e08007988 */ /* 0x000fe40008000404 */
[----:B------:R-:W-:Y:S02]  /*3130*/  IMAD R27, R27, 0xd, RZ ;  /* 0x0000000d1b1b7824 */ /* 0x000fe400078e02ff */
[----:B------:R2:W-:Y:S01]  /*3140*/  STS.U16 [R8+UR4+0x7a00], R65 ;  /* 0x007a004108007988 */ /* 0x0005e20008000404 */
[--C-:B0-----:R-:W-:Y:S01]  /*3150*/  IMAD.WIDE R54, R49, 0x2, R138.reuse ;  /* 0x0000000231367825 */ /* 0x101fe200078e028a */
[----:B------:R-:W0:Y:S02]  /*3160*/  LDC R15, c[0x0][0x3c4] ;  /* 0x0000f100ff0f7b82 */ /* 0x000e240000000800 */
[----:B------:R4:W-:Y:S01]  /*3170*/  STS.U16 [R8+UR4+0x7e00], R67 ;  /* 0x007e004308007988 */ /* 0x0009e20008000404 */
[----:B------:R-:W-:-:S03]  /*3180*/  IMAD.WIDE R56, R11, 0x2, R138 ;  /* 0x000000020b387825 */ /* 0x000fc600078e028a */
[----:B------:R1:W-:Y:S01]  /*3190*/  STS.U16 [R8+UR4+0x8200], R69 ;  /* 0x0082004508007988 */ /* 0x0003e20008000404 */
[----:B---3--:R-:W-:Y:S01]  /*31a0*/  IMAD R13, R13, 0x6, RZ ;  /* 0x000000060d0d7824 */ /* 0x008fe200078e02ff */
[----:B------:R-:W3:Y:S01]  /*31b0*/  LDC R31, c[0x0][0x3c4] ;  /* 0x0000f100ff1f7b82 */ /* 0x000ee20000000800 */
[C---:B--2---:R-:W-:Y:S01]  /*31c0*/  IMAD.WIDE R64, R25.reuse, 0x2, R136 ;  /* 0x0000000219407825 */ /* 0x044fe200078e0288 */
[----:B------:R2:W-:Y:S03]  /*31d0*/  STS.U16 [R8+UR4+0x8600], R71 ;  /* 0x0086004708007988 */ /* 0x0005e60008000404 */
[----:B----4-:R-:W-:Y:S01]  /*31e0*/  IMAD.WIDE R66, R25, 0x2, R138 ;  /* 0x0000000219427825 */ /* 0x010fe200078e028a */
[----:B------:R4:W-:Y:S03]  /*31f0*/  STS.U16 [R8+UR4+0x8a00], R73 ;  /* 0x008a004908007988 */ /* 0x0009e60008000404 */
[C---:B-1----:R-:W-:Y:S01]  /*3200*/  IMAD.WIDE R68, R9.reuse, 0x2, R136 ;  /* 0x0000000209447825 */ /* 0x042fe200078e0288 */
[----:B------:R1:W-:Y:S03]  /*3210*/  STS.U16 [R8+UR4+0x8e00], R75 ;  /* 0x008e004b08007988 */ /* 0x0003e60008000404 */
[--C-:B--2---:R-:W-:Y:S01]  /*3220*/  IMAD.WIDE R70, R9, 0x2, R138.reuse ;  /* 0x0000000209467825 */ /* 0x104fe200078e028a */
[----:B------:R2:W-:Y:S03]  /*3230*/  STS.U16 [R8+UR4+0x9200], R77 ;  /* 0x0092004d08007988 */ /* 0x0005e60008000404 */
[----:B----4-:R-:W-:Y:S01]  /*3240*/  IMAD.WIDE R72, R23, 0x2, R138 ;  /* 0x0000000217487825 */ /* 0x010fe200078e028a */
[----:B------:R4:W-:Y:S03]  /*3250*/  STS.U16 [R8+UR4+0x9600], R79 ;  /* 0x0096004f08007988 */ /* 0x0009e60008000404 */
[--C-:B-1----:R-:W-:Y:S01]  /*3260*/  IMAD.WIDE R74, R7, 0x2, R136.reuse ;  /* 0x00000002074a7825 */ /* 0x102fe200078e0288 */
[----:B------:R1:W-:Y:S03]  /*3270*/  STS.U16 [R8+UR4+0x9a00], R81 ;  /* 0x009a005108007988 */ /* 0x0003e60008000404 */
[C---:B--2---:R-:W-:Y:S01]  /*3280*/  IMAD.WIDE R76, R21.reuse, 0x2, R136 ;  /* 0x00000002154c7825 */ /* 0x044fe200078e0288 */
[----:B------:R2:W-:Y:S03]  /*3290*/  STS.U16 [R8+UR4+0x9e00], R83 ;  /* 0x009e005308007988 */ /* 0x0005e60008000404 */
[----:B----4-:R-:W-:Y:S01]  /*32a0*/  IMAD.WIDE R78, R21, 0x2, R138 ;  /* 0x00000002154e7825 */ /* 0x010fe200078e028a */
[----:B------:R4:W-:Y:S03]  /*32b0*/  STS.U16 [R8+UR4+0xa200], R85 ;  /* 0x00a2005508007988 */ /* 0x0009e60008000404 */
[C---:B-1----:R-:W-:Y:S01]  /*32c0*/  IMAD.WIDE R80, R3.reuse, 0x2, R136 ;  /* 0x0000000203507825 */ /* 0x042fe200078e0288 */
[----:B------:R-:W-:Y:S03]  /*32d0*/  STS.U16 [R8+UR4+0xa600], R87 ;  /* 0x00a6005708007988 */ /* 0x000fe60008000404 */
[--C-:B--2---:R-:W-:Y:S01]  /*32e0*/  IMAD.WIDE R82, R3, 0x2, R138.reuse ;  /* 0x0000000203527825 */ /* 0x104fe200078e028a */
[----:B------:R-:W-:Y:S03]  /*32f0*/  STS.U16 [R8+UR4+0xaa00], R103 ;  /* 0x00aa006708007988 */ /* 0x000fe60008000404 */
[----:B----4-:R-:W-:Y:S01]  /*3300*/  IMAD.WIDE R84, R19, 0x2, R138 ;  /* 0x0000000213547825 */ /* 0x010fe200078e028a */
[----:B------:R-:W-:Y:S03]  /*3310*/  STS.U16 [R8+UR4+0xae00], R105 ;  /* 0x00ae006908007988 */ /* 0x000fe60008000404 */
[----:B------:R-:W-:Y:S01]  /*3320*/  IMAD.WIDE R62, R11, 0x2, R136 ;  /* 0x000000020b3e7825 */ /* 0x000fe200078e0288 */
[----:B------:R-:W-:Y:S03]  /*3330*/  STS.U16 [R8+UR4+0xb200], R107 ;  /* 0x00b2006b08007988 */ /* 0x000fe60008000404 */
[----:B------:R-:W-:Y:S01]  /*3340*/  IMAD R29, R29, 0xe, RZ ;  /* 0x0000000e1d1d7824 */ /* 0x000fe200078e02ff */
[----:B------:R-:W-:Y:S01]  /*3350*/  STS.U16 [R8+UR4+0xb600], R109 ;  /* 0x00b6006d08007988 */ /* 0x000fe20008000404 */
[----:B------:R-:W-:-:S03]  /*3360*/  IMAD.WIDE R60, R27, 0x2, R138 ;  /* 0x000000021b3c7825 */ /* 0x000fc600078e028a */
[----:B------:R-:W-:Y:S01]  /*3370*/  STS.U16 [R8+UR4+0xba00], R110 ;  /* 0x00ba006e08007988 */ /* 0x000fe20008000404 */
[----:B0-----:R-:W-:Y:S02]  /*3380*/  IMAD R15, R15, 0x7, RZ ;  /* 0x000000070f0f7824 */ /* 0x001fe400078e02ff */
[----:B---3--:R-:W-:Y:S01]  /*3390*/  IMAD R31, R31, 0xf, RZ ;  /* 0x0000000f1f1f7824 */ /* 0x008fe200078e02ff */
        /* <DEDUP_REMOVED lines=14> */
[----:B0-----:R-:W0:Y:S03]  /*3480*/  LDC R142, c[0x0][0x3c4] ;  /* 0x0000f100ff8e7b82 */ /* 0x001e260000000800 */
[----:B------:R-:W-:Y:S04]  /*3490*/  STS.U16 [R8+UR4+0xf600], R92 ;  /* 0x00f6005c08007988 */ /* 0x000fe80008000404 */
[----:B------:R1:W-:Y:S01]  /*34a0*/  STS.U16 [R8+UR4+0xfa00], R96 ;  /* 0x00fa006008007988 */ /* 0x0003e20008000404 */
[----:B------:R-:W-:Y:S01]  /*34b0*/  STTM.x128 tmem[UR6], RZ ;  /* 0x000000ff000079ed */ /* 0x000fe200083c0006 */
[----:B------:R-:W2:Y:S02]  /*34c0*/  FENCE.VIEW.ASYNC.T ;  /* 0x00000000000073c6 */ /* 0x000ea40000000200 */
[----:B--2---:R-:W-:Y:S01]  /*34d0*/  BAR.SYNC.DEFER_BLOCKING 0x0 ;  /* 0x0000000000007b1d */ /* 0x004fe20000010000 */
[----:B-1----:R-:W-:-:S05]  /*34e0*/  PRMT R8, RZ, 0x7610, R8 ;  /* 0x00007610ff087816 */ /* 0x002fca0000000008 */
[----:B------:R-:W-:Y:S01]  /*34f0*/  STL.64 [R1+0x70], R82 ;  /* 0x0000705201007387 */ /* 0x000fe20000100a00 */
[----:B0-----:R-:W-:-:S03]  /*3500*/  IMAD.WIDE R86, R142, 0x2, R136 ;  /* 0x000000028e567825 */ /* 0x001fc600078e0288 */
[----:B------:R-:W-:Y:S04]  /*3510*/  STL.64 [R1+0x108], R90 ;  /* 0x0001085a01007387 */ /* 0x000fe80000100a00 */
[----:B------:R-:W-:Y:S04]  /*3520*/  STL.64 [R1+0x68], R80 ;  /* 0x0000685001007387 */ /* 0x000fe80000100a00 */
[----:B------:R-:W-:Y:S04]  /*3530*/  STL.64 [R1+0x100], R88 ;  /* 0x0001005801007387 */ /* 0x000fe80000100a00 */
[----:B------:R-:W0:Y:S02]  /*3540*/  FENCE.VIEW.ASYNC.S ;  /* 0x00000000000073c6 */ /* 0x000e240000000000 */
[----:B0-----:R0:W1:Y:S02]  /*3550*/  @!UP1 SYNCS.EXCH.64 URZ, [UR4+0x1c000], UR12 ;  /* 0x01c0000c04ff95b2 */ /* 0x0010640008000100 */
[----:B-1----:R-:W-:Y:S06]  /*3560*/  BAR.SYNC.DEFER_BLOCKING 0x0 ;  /* 0x0000000000007b1d */ /* 0x002fec0000010000 */
[----:B------:R1:W-:Y:S04]  /*3570*/  STL.64 [R1+0x160], R54 ;  /* 0x0001603601007387 */ /* 0x0003e80000100a00 */
[----:B------:R-:W-:Y:S04]  /*3580*/  STL.64 [R1+0x158], R86 ;  /* 0x0001585601007387 */ /* 0x000fe80000100a00 */
[----:B------:R-:W-:Y:S04]  /*3590*/  STL.64 [R1+0xf8], R84 ;  /* 0x0000f85401007387 */ /* 0x000fe80000100a00 */
[----:B------:R2:W-:Y:S04]  /*35a0*/  STL.64 [R1+0xf0], R50 ;  /* 0x0000f03201007387 */ /* 0x0005e80000100a00 */
[----:B------:R-:W3:Y:S04]  /*35b0*/  @P3 LDG.E.U16 R33, desc[UR8][R138.64] ;  /* 0x000000088a213981 */ /* 0x000ee8000c1e1500 */
[----:B------:R-:W4:Y:S04]  /*35c0*/  @P3 LDG.E.U16 R35, desc[UR8][R136.64] ;  /* 0x0000000888233981 */ /* 0x000f28000c1e1500 */
[----:B------:R-:W4:Y:S04]  /*35d0*/  @P3 LDG.E.U16 R37, desc[UR8][R90.64] ;  /* 0x000000085a253981 */ /* 0x000f28000c1e1500 */
[----:B------:R-:W4:Y:S04]  /*35e0*/  @P3 LDG.E.U16 R39, desc[UR8][R88.64] ;  /* 0x0000000858273981 */ /* 0x000f28000c1e1500 */
[----:B------:R1:W4:Y:S04]  /*35f0*/  @P3 LDG.E.U16 R2, desc[UR8][R54.64] ;  /* 0x0000000836023981 */ /* 0x000328000c1e1500 */
[----:B------:R-:W4:Y:S04]  /*3600*/  @P3 LDG.E.U16 R4, desc[UR8][R86.64] ;  /* 0x0000000856043981 */ /* 0x000f28000c1e1500 */
[----:B------:R-:W4:Y:S04]  /*3610*/  @P3 LDG.E.U16 R30, desc[UR8][R84.64] ;  /* 0x00000008541e3981 */ /* 0x000f28000c1e1500 */
[----:B------:R2:W4:Y:S04]  /*3620*/  @P3 LDG.E.U16 R32, desc[UR8][R50.64] ;  /* 0x0000000832203981 */ /* 0x000528000c1e1500 */
[----:B------:R-:W4:Y:S04]  /*3630*/  @P3 LDG.E.U16 R6, desc[UR8][R82.64] ;  /* 0x0000000852063981 */ /* 0x000f28000c1e1500 */
[----:B------:R-:W4:Y:S04]  /*3640*/  @P3 LDG.E.U16 R8, desc[UR8][R80.64] ;  /* 0x0000000850083981 */ /* 0x000f28000c1e1500 */
[----:B------:R-:W4:Y:S04]  /*3650*/  @P3 LDG.E.U16 R34, desc[UR8][R78.64] ;  /* 0x000000084e223981 */ /* 0x000f28000c1e1500 */
[----:B------:R-:W4:Y:S04]  /*3660*/  @P3 LDG.E.U16 R36, desc[UR8][R76.64] ;  /* 0x000000084c243981 */ /* 0x000f28000c1e1500 */
[----:B------:R-:W-:Y:S04]  /*3670*/  STL.64 [R1+0xe8], R78 ;  /* 0x0000e84e01007387 */ /* 0x000fe80000100a00 */
[----:B------:R0:W4:Y:S04]  /*3680*/  @P3 LDG.E.U16 R10, desc[UR8][R58.64] ;  /* 0x000000083a0a3981 */ /* 0x000128000c1e1500 */
[----:B------:R-:W-:Y:S04]  /*3690*/  STL.64 [R1+0xe0], R76 ;  /* 0x0000e04c01007387 */ /* 0x000fe80000100a00 */
[----:B------:R-:W4:Y:S04]  /*36a0*/  @P3 LDG.E.U16 R12, desc[UR8][R74.64] ;  /* 0x000000084a0c3981 */ /* 0x000f28000c1e1500 */
[----:B------:R0:W-:Y:S04]  /*36b0*/  STL.64 [R1+0x150], R58 ;  /* 0x0001503a01007387 */ /* 0x0001e80000100a00 */
[----:B------:R-:W4:Y:S04]  /*36c0*/  @P3 LDG.E.U16 R38, desc[UR8][R72.64] ;  /* 0x0000000848263981 */ /* 0x000f28000c1e1500 */
[----:B------:R-:W-:Y:S04]  /*36d0*/  STL.64 [R1+0x148], R74 ;  /* 0x0001484a01007387 */ /* 0x000fe80000100a00 */
[----:B------:R0:W4:Y:S01]  /*36e0*/  @P3 LDG.E.U16 R40, desc[UR8][R52.64] ;  /* 0x0000000834283981 */ /* 0x000122000c1e1500 */
[----:B-1----:R-:W-:-:S03]  /*36f0*/  IMAD.WIDE R54, R27, 0x2, R136 ;  /* 0x000000021b367825 */ /* 0x002fc600078e0288 */
[----:B------:R-:W-:Y:S04]  /*3700*/  STL.64 [R1+0xd8], R72 ;  /* 0x0000d84801007387 */ /* 0x000fe80000100a00 */
[----:B------:R-:W4:Y:S01]  /*3710*/  @P3 LDG.E.U16 R14, desc[UR8][R70.64] ;  /* 0x00000008460e3981 */ /* 0x000f22000c1e1500 */
[----:B--2---:R-:W-:-:S03]  /*3720*/  IMAD.WIDE R50, R13, 0x2, R138 ;  /* 0x000000020d327825 */ /* 0x004fc600078e028a */
[----:B------:R1:W-:Y:S04]  /*3730*/  STL.64 [R1+0xd0], R52 ;  /* 0x0000d03401007387 */ /* 0x0003e80000100a00 */
[----:B------:R-:W2:Y:S01]  /*3740*/  @P3 LDG.E.U16 R16, desc[UR8][R68.64] ;  /* 0x0000000844103981 */ /* 0x000ea2000c1e1500 */
[----:B0-----:R-:W-:-:S03]  /*3750*/  IMAD.WIDE R58, R13, 0x2, R136 ;  /* 0x000000020d3a7825 */ /* 0x001fc600078e0288 */
[----:B------:R-:W-:Y:S04]  /*3760*/  STL.64 [R1+0x140], R70 ;  /* 0x0001404601007387 */ /* 0x000fe80000100a00 */
[----:B------:R-:W2:Y:S01]  /*3770*/  @P3 LDG.E.U16 R41, desc[UR8][R66.64] ;  /* 0x0000000842293981 */ /* 0x000ea2000c1e1500 */
[----:B-1----:R-:W-:-:S03]  /*3780*/  IMAD.WIDE R52, R29, 0x2, R138 ;  /* 0x000000021d347825 */ /* 0x002fc600078e028a */
[----:B------:R-:W-:Y:S04]  /*3790*/  STL.64 [R1+0x138], R68 ;  /* 0x0001384401007387 */ /* 0x000fe80000100a00 */
[----:B------:R-:W2:Y:S04]  /*37a0*/  @P3 LDG.E.U16 R42, desc[UR8][R64.64] ;  /* 0x00000008402a3981 */ /* 0x000ea8000c1e1500 */
[----:B------:R-:W-:Y:S04]  /*37b0*/  STL.64 [R1+0xc8], R66 ;  /* 0x0000c84201007387 */ /* 0x000fe80000100a00 */
[----:B------:R-:W-:Y:S04]  /*37c0*/  STL.64 [R1+0xc0], R64 ;  /* 0x0000c04001007387 */ /* 0x000fe80000100a00 */
[----:B------:R0:W2:Y:S04]  /*37d0*/  @P3 LDG.E.U16 R18, desc[UR8][R56.64] ;  /* 0x0000000838123981 */ /* 0x0000a8000c1e1500 */
[----:B------:R0:W-:Y:S04]  /*37e0*/  STL.64 [R1+0x130], R56 ;  /* 0x0001303801007387 */ /* 0x0001e80000100a00 */
[----:B------:R-:W2:Y:S04]  /*37f0*/  @P3 LDG.E.U16 R20, desc[UR8][R62.64] ;  /* 0x000000083e143981 */ /* 0x000ea8000c1e1500 */
[----:B------:R-:W2:Y:S01]  /*3800*/  @P3 LDG.E.U16 R43, desc[UR8][R60.64] ;  /* 0x000000083c2b3981 */ /* 0x000ea2000c1e1500 */
[----:B0-----:R-:W-:-:S03]  /*3810*/  IMAD.WIDE R56, R29, 0x2, R136 ;  /* 0x000000021d387825 */ /* 0x001fc600078e0288 */
[----:B------:R0:W2:Y:S04]  /*3820*/  @P3 LDG.E.U16 R44, desc[UR8][R54.64] ;  /* 0x00000008362c3981 */ /* 0x0000a8000c1e1500 */
[----:B------:R1:W2:Y:S04]  /*3830*/  @P3 LDG.E.U16 R22, desc[UR8][R50.64] ;  /* 0x0000000832163981 */ /* 0x0002a8000c1e1500 */
[----:B------:R-:W2:Y:S04]  /*3840*/  @P3 LDG.E.U16 R24, desc[UR8][R58.64] ;  /* 0x000000083a183981 */ /* 0x000ea8000c1e1500 */
[----:B------:R0:W2:Y:S04]  /*3850*/  @P3 LDG.E.U16 R45, desc[UR8][R52.64] ;  /* 0x00000008342d3981 */ /* 0x0000a8000c1e1500 */
[----:B------:R-:W2:Y:S04]  /*3860*/  @P3 LDG.E.U16 R46, desc[UR8][R56.64] ;  /* 0x00000008382e3981 */ /* 0x000ea8000c1e1500 */
[----:B------:R-:W-:Y:S04]  /*3870*/  STL.64 [R1+0x128], R62 ;  /* 0x0001283e01007387 */ /* 0x000fe80000100a00 */
[----:B------:R-:W-:Y:S04]  /*3880*/  STL.64 [R1+0xb8], R60 ;  /* 0x0000b83c01007387 */ /* 0x000fe80000100a00 */
[----:B------:R0:W-:Y:S04]  /*3890*/  STL.64 [R1+0xb0], R54 ;  /* 0x0000b03601007387 */ /* 0x0001e80000100a00 */
[----:B------:R1:W-:Y:S04]  /*38a0*/  STL.64 [R1+0x120], R50 ;  /* 0x0001203201007387 */ /* 0x0003e80000100a00 */
[----:B------:R-:W-:Y:S01]  /*38b0*/  STL.64 [R1+0x118], R58 ;  /* 0x0001183a01007387 */ /* 0x000fe20000100a00 */
[----:B0-----:R-:W-:-:S03]  /*38c0*/  IMAD.WIDE R54, R15, 0x2, R138 ;  /* 0x000000020f367825 */ /* 0x001fc600078e028a */
[----:B------:R0:W-:Y:S01]  /*38d0*/  STL.64 [R1+0xa8], R52 ;  /* 0x0000a83401007387 */ /* 0x0001e20000100a00 */
[----:B-1----:R-:W-:-:S03]  /*38e0*/  IMAD.WIDE R50, R15, 0x2, R136 ;  /* 0x000000020f327825 */ /* 0x002fc600078e0288 */
[----:B------:R-:W-:Y:S04]  /*38f0*/  STL.64 [R1+0xa0], R56 ;  /* 0x0000a03801007387 */ /* 0x000fe80000100a00 */
[----:B------:R-:W-:Y:S01]  /*3900*/  STL.64 [R1+0x90], R54 ;  /* 0x0000903601007387 */ /* 0x000fe20000100a00 */
[----:B0-----:R-:W-:-:S03]  /*3910*/  IMAD.WIDE R52, R31, 0x2, R138 ;  /* 0x000000021f347825 */ /* 0x001fc600078e028a */
[----:B------:R0:W-:Y:S04]  /*3920*/  STL.64 [R1+0x110], R50 ;  /* 0x0001103201007387 */ /* 0x0001e80000100a00 */
[----:B------:R0:W2:Y:S04]  /*3930*/  @P3 LDG.E.U16 R28, desc[UR8][R50.64] ;  /* 0x00000008321c3981 */ /* 0x0000a8000c1e1500 */
[----:B------:R-:W2:Y:S04]  /*3940*/  @P3 LDG.E.U16 R26, desc[UR8][R54.64] ;  /* 0x00000008361a3981 */ /* 0x000ea8000c1e1500 */
[----:B------:R-:W2:Y:S01]  /*3950*/  @P3 LDG.E.U16 R47, desc[UR8][R52.64] ;  /* 0x00000008342f3981 */ /* 0x000ea2000c1e1500 */
[----:B0-----:R-:W-:-:S05]  /*3960*/  IMAD.WIDE R50, R31, 0x2, R136 ;  /* 0x000000021f327825 */ /* 0x001fca00078e0288 */
[----:B------:R-:W2:Y:S01]  /*3970*/  @P3 LDG.E.U16 R48, desc[UR8][R50.64] ;  /* 0x0000000832303981 */ /* 0x000ea2000c1e1500 */
[----:B------:R-:W-:Y:S01]  /*3980*/  LOP3.LUT R134, R144, 0x3f, RZ, 0xc0, !PT ;  /* 0x0000003f90867812 */ /* 0x000fe200078ec0ff */
[----:B------:R-:W-:-:S04]  /*3990*/  @!UP0 UIADD3 UR14, UPT, UPT, -UR10, 0x100000, URZ ;  /* 0x001000000a0e8890 */ /* 0x000fc8000fffe1ff */
[----:B------:R-:W-:Y:S02]  /*39a0*/  @!UP0 USHF.L.U32 UR15, UR14, 0xb, URZ ;  /* 0x0000000b0e0f8899 */ /* 0x000fe400080006ff */
[----:B------:R-:W-:Y:S01]  /*39b0*/  @!UP0 USHF.L.U32 UR14, UR14, 0x1, URZ ;  /* 0x000000010e0e8899 */ /* 0x000fe200080006ff */
[----:B------:R-:W-:Y:S01]  /*39c0*/  IMAD R134, R5, 0x10, R134 ;  /* 0x0000001005867824 */ /* 0x000fe200078e0286 */
[----:B------:R-:W-:-:S03]  /*39d0*/  VOTEU.ALL UP1, P2 ;  /* 0x0000000000ff7886 */ /* 0x000fc60001020000 */
[----:B------:R-:W-:Y:S01]  /*39e0*/  IMAD.SHL.U32 R134, R134, 0x2, RZ ;  /* 0x0000000286867824 */ /* 0x000fe200078e00ff */
[----:B------:R-:W-:-:S04]  /*39f0*/  UIADD3 UR7, UPT, UPT, UR5, 0x100, URZ ;  /* 0x0000010005077890 */ /* 0x000fc8000fffe0ff */
[C---:B------:R-:W-:Y:S02]  /*3a00*/  LOP3.LUT R9, R134.reuse, 0x10, RZ, 0x3c, !PT ;  /* 0x0000001086097812 */ /* 0x040fe400078e3cff */
[----:B------:R0:W1:Y:S01]  /*3a10*/  @!UP1 SYNCS.EXCH.64 URZ, [UR4+0x1c008], UR14 ;  /* 0x01c0080e04ff95b2 */ /* 0x0000620008000100 */
[----:B------:R-:W-:Y:S01]  /*3a20*/  LOP3.LUT R7, R134, 0x20, RZ, 0x3c, !PT ;  /* 0x0000002086077812 */ /* 0x000fe200078e3cff */
[----:B------:R-:W-:-:S05]  /*3a30*/  VIADD R3, R0, UR7 ;  /* 0x0000000700037c36 */ /* 0x000fca0008000000 */
[----:B------:R-:W-:Y:S01]  /*3a40*/  R2UR UR12, R3 ;  /* 0x00000000030c72ca */ /* 0x000fe200000e0000 */
[----:B------:R-:W-:Y:S01]  /*3a50*/  IMAD.U32 R5, RZ, RZ, UR4 ;  /* 0x00000004ff057e24 */ /* 0x000fe2000f8e00ff */
[----:B------:R-:W-:Y:S11]  /*3a60*/  STL.64 [R1+0x88], R52 ;  /* 0x0000883401007387 */ /* 0x000ff60000100a00 */
[----:B------:R-:W-:Y:S01]  /*3a70*/  ULEA UR12, UR75, UR12, 0x1 ;  /* 0x0000000c4b0c7291 */ /* 0x000fe2000f8e08ff */
[----:B------:R-:W-:Y:S04]  /*3a80*/  STL.64 [R1+0x80], R50 ;  /* 0x0000803201007387 */ /* 0x000fe80000100a00 */
[----:B------:R-:W-:Y:S01]  /*3a90*/  STL [R1+0x168], R5 ;  /* 0x0001680501007387 */ /* 0x000fe20000100800 */
[----:B------:R-:W-:-:S04]  /*3aa0*/  @!UP0 UIADD3 UR10, UPT, UPT, -UR10, 0x100000, URZ ;  /* 0x001000000a0a8890 */ /* 0x000fc8000fffe1ff */
[----:B------:R-:W-:Y:S02]  /*3ab0*/  @!UP0 USHF.L.U32 UR11, UR10, 0xb, URZ ;  /* 0x0000000b0a0b8899 */ /* 0x000fe400080006ff */
[----:B------:R-:W-:Y:S01]  /*3ac0*/  @!UP0 USHF.L.U32 UR10, UR10, 0x1, URZ ;  /* 0x000000010a0a8899 */ /* 0x000fe200080006ff */
[----:B------:R-:W-:Y:S01]  /*3ad0*/  ISETP.EQ.U32.AND P4, PT, R135, RZ, P3 ;  /* 0x000000ff8700720c */ /* 0x000fe20001f82070 */
[----:B------:R-:W-:Y:S01]  /*3ae0*/  VOTEU.ALL UP1, P2 ;  /* 0x0000000000ff7886 */ /* 0x000fe20001020000 */
[----:B---3--:R-:W-:Y:S04]  /*3af0*/  STS.U16 [R134+UR4+0x10000], R33 ;  /* 0x0100002186007988 */ /* 0x008fe80008000404 */
[----:B----4-:R-:W-:Y:S04]  /*3b00*/  STS.U16 [R134+UR4+0x12000], R35 ;  /* 0x0120002386007988 */ /* 0x010fe80008000404 */
[----:B------:R-:W-:Y:S04]  /*3b10*/  STS.U16 [R134+UR4+0x10400], R37 ;  /* 0x0104002586007988 */ /* 0x000fe80008000404 */
[----:B------:R-:W-:Y:S04]  /*3b20*/  STS.U16 [R134+UR4+0x12400], R39 ;  /* 0x0124002786007988 */ /* 0x000fe80008000404 */
[----:B------:R3:W-:Y:S04]  /*3b30*/  STS.U16 [R9+UR4+0x10080], R2 ;  /* 0x0100800209007988 */ /* 0x0007e80008000404 */
[----:B------:R4:W-:Y:S04]  /*3b40*/  STS.U16 [R9+UR4+0x12080], R4 ;  /* 0x0120800409007988 */ /* 0x0009e80008000404 */
[----:B------:R-:W-:Y:S01]  /*3b50*/  STS.U16 [R9+UR4+0x10480], R30 ;  /* 0x0104801e09007988 */ /* 0x000fe20008000404 */
[----:B---3--:R-:W-:-:S03]  /*3b60*/  LOP3.LUT R2, R134, 0x30, RZ, 0x3c, !PT ;  /* 0x0000003086027812 */ /* 0x008fc600078e3cff */
[----:B------:R-:W-:Y:S04]  /*3b70*/  STS.U16 [R9+UR4+0x12480], R32 ;  /* 0x0124802009007988 */ /* 0x000fe80008000404 */
[----:B------:R-:W-:Y:S01]  /*3b80*/  STS.U16 [R7+UR4+0x10100], R6 ;  /* 0x0101000607007988 */ /* 0x000fe20008000404 */
[----:B----4-:R-:W-:-:S03]  /*3b90*/  LOP3.LUT R4, R134, 0x40, RZ, 0x3c, !PT ;  /* 0x0000004086047812 */ /* 0x010fc600078e3cff */
[----:B------:R3:W-:Y:S04]  /*3ba0*/  STS.U16 [R7+UR4+0x12100], R8 ;  /* 0x0121000807007988 */ /* 0x0007e80008000404 */
[----:B------:R-:W-:Y:S04]  /*3bb0*/  STS.U16 [R7+UR4+0x10500], R34 ;  /* 0x0105002207007988 */ /* 0x000fe80008000404 */
[----:B------:R-:W-:Y:S01]  /*3bc0*/  STS.U16 [R7+UR4+0x12500], R36 ;  /* 0x0125002407007988 */ /* 0x000fe20008000404 */
[----:B---3--:R-:W3:Y:S03]  /*3bd0*/  LDC R8, c[0x0][0x3a8] ;  /* 0x0000ea00ff087b82 */ /* 0x008ee60000000800 */
[----:B------:R-:W-:Y:S04]  /*3be0*/  STS.U16 [R2+UR4+0x10180], R10 ;  /* 0x0101800a02007988 */ /* 0x000fe80008000404 */
[----:B------:R-:W-:Y:S04]  /*3bf0*/  STS.U16 [R2+UR4+0x12180], R12 ;  /* 0x0121800c02007988 */ /* 0x000fe80008000404 */
[----:B------:R-:W-:Y:S04]  /*3c00*/  STS.U16 [R2+UR4+0x10580], R38 ;  /* 0x0105802602007988 */ /* 0x000fe80008000404 */
[----:B------:R4:W-:Y:S04]  /*3c10*/  STS.U16 [R2+UR4+0x12580], R40 ;  /* 0x0125802802007988 */ /* 0x0009e80008000404 */
[----:B------:R-:W-:Y:S01]  /*3c20*/  STS.U16 [R4+UR4+0x10200], R14 ;  /* 0x0102000e04007988 */ /* 0x000fe20008000404 */
[----:B----4-:R-:W-:-:S03]  /*3c30*/  LOP3.LUT R2, R134, 0x50, RZ, 0x3c, !PT ;  /* 0x0000005086027812 */ /* 0x010fc600078e3cff */
[----:B--2---:R-:W-:Y:S04]  /*3c40*/  STS.U16 [R4+UR4+0x12200], R16 ;  /* 0x0122001004007988 */ /* 0x004fe80008000404 */
[----:B------:R-:W-:Y:S04]  /*3c50*/  STS.U16 [R4+UR4+0x10600], R41 ;  /* 0x0106002904007988 */ /* 0x000fe80008000404 */
[----:B------:R2:W-:Y:S02]  /*3c60*/  STS.U16 [R4+UR4+0x12600], R42 ;  /* 0x0126002a04007988 */ /* 0x0005e40008000404 */
[----:B--2---:R-:W-:-:S02]  /*3c70*/  LOP3.LUT R4, R134, 0x60, RZ, 0x3c, !PT ;  /* 0x0000006086047812 */ /* 0x004fc400078e3cff */
[----:B------:R-:W-:Y:S04]  /*3c80*/  STS.U16 [R2+UR4+0x10280], R18 ;  /* 0x0102801202007988 */ /* 0x000fe80008000404 */
[----:B------:R-:W-:Y:S04]  /*3c90*/  STS.U16 [R2+UR4+0x12280], R20 ;  /* 0x0122801402007988 */ /* 0x000fe80008000404 */
[----:B------:R-:W-:Y:S04]  /*3ca0*/  STS.U16 [R2+UR4+0x10680], R43 ;  /* 0x0106802b02007988 */ /* 0x000fe80008000404 */
[----:B------:R-:W-:Y:S04]  /*3cb0*/  STS.U16 [R2+UR4+0x12680], R44 ;  /* 0x0126802c02007988 */ /* 0x000fe80008000404 */
[----:B------:R-:W-:Y:S04]  /*3cc0*/  STS.U16 [R4+UR4+0x10300], R22 ;  /* 0x0103001604007988 */ /* 0x000fe80008000404 */
[----:B------:R-:W-:Y:S04]  /*3cd0*/  STS.U16 [R4+UR4+0x12300], R24 ;  /* 0x0123001804007988 */ /* 0x000fe80008000404 */
[----:B------:R-:W-:Y:S04]  /*3ce0*/  STS.U16 [R4+UR4+0x10700], R45 ;  /* 0x0107002d04007988 */ /* 0x000fe80008000404 */
[----:B------:R2:W-:Y:S02]  /*3cf0*/  STS.U16 [R4+UR4+0x12700], R46 ;  /* 0x0127002e04007988 */ /* 0x0005e40008000404 */
[----:B--2---:R-:W-:-:S05]  /*3d00*/  IMAD.U32 R4, RZ, RZ, UR12 ;  /* 0x0000000cff047e24 */ /* 0x004fca000f8e00ff */
[----:B------:R-:W-:Y:S01]  /*3d10*/  STL [R1+0x7c], R4 ;  /* 0x00007c0401007387 */ /* 0x000fe20000100800 */
[----:B------:R-:W-:-:S05]  /*3d20*/  LOP3.LUT R2, R134, 0x70, RZ, 0x3c, !PT ;  /* 0x0000007086027812 */ /* 0x000fca00078e3cff */
[----:B------:R-:W-:Y:S04]  /*3d30*/  STS.U16 [R2+UR4+0x10380], R26 ;  /* 0x0103801a02007988 */ /* 0x000fe80008000404 */
[----:B------:R-:W-:Y:S04]  /*3d40*/  STS.U16 [R2+UR4+0x12380], R28 ;  /* 0x0123801c02007988 */ /* 0x000fe80008000404 */
[----:B------:R-:W-:Y:S04]  /*3d50*/  STS.U16 [R2+UR4+0x10780], R47 ;  /* 0x0107802f02007988 */ /* 0x000fe80008000404 */
[----:B------:R2:W-:Y:S01]  /*3d60*/  STS.U16 [R2+UR4+0x12780], R48 ;  /* 0x0127803002007988 */ /* 0x0005e20008000404 */
[----:B-1----:R1:W-:Y:S06]  /*3d70*/  MEMBAR.ALL.CTA ;  /* 0x0000000000007992 */ /* 0x0023ec0000008000 */
[----:B-1----:R-:W-:Y:S04]  /*3d80*/  FENCE.VIEW.ASYNC.S ;  /* 0x00000000000073c6 */ /* 0x002fe80000000000 */
[----:B------:R-:W1:Y:S02]  /*3d90*/  FENCE.VIEW.ASYNC.S ;  /* 0x00000000000073c6 */ /* 0x000e640000000000 */
[----:B-1----:R0:W1:Y:S01]  /*3da0*/  @!UP1 SYNCS.EXCH.64 URZ, [UR4+0x14000], UR10 ;  /* 0x0140000a04ff95b2 */ /* 0x0020620008000100 */
[----:B--2---:R-:W-:Y:S01]  /*3db0*/  VIADD R2, R5, 0x14000 ;  /* 0x0001400005027836 */ /* 0x004fe20000000000 */
[----:B-1----:R-:W-:Y:S06]  /*3dc0*/  BAR.SYNC.DEFER_BLOCKING 0x0 ;  /* 0x0000000000007b1d */ /* 0x002fec0000010000 */
[----:B0--3--:R-:W-:Y:S05]  /*3dd0*/  @!P4 BRA `(.L_x_6) ;  /* 0x0000000800f0c947 */ /* 0x009fea0003800000 */
[----:B------:R-:W-:Y:S01]  /*3de0*/  MOV R4, UR4 ;  /* 0x0000000400047c02 */ /* 0x000fe20008000f00 */
[----:B------:R-:W-:Y:S01]  /*3df0*/  VIADD R3, R5, 0x10000 ;  /* 0x0001000005037836 */ /* 0x000fe20000000000 */
[----:B------:R-:W-:Y:S01]  /*3e00*/  ELECT P0, URZ, PT ;  /* 0x0000000000ff782f */ /* 0x000fe20003800000 */
[----:B------:R-:W-:Y:S01]  /*3e10*/  IMAD.MOV.U32 R6, RZ, RZ, RZ ;  /* 0x000000ffff067224 */ /* 0x000fe200078e00ff */
[----:B------:R-:W-:Y:S01]  /*3e20*/  SHF.R.U32.HI R4, RZ, 0x4, R4 ;  /* 0x00000004ff047819 */ /* 0x000fe20000011604 */
[----:B------:R-:W-:Y:S01]  /*3e30*/  UMOV UR46, 0x0 ;  /* 0x00000000002e7882 */ /* 0x000fe20000000000 */
[----:B------:R-:W-:Y:S01]  /*3e40*/  SHF.R.U32.HI R5, RZ, 0x4, R3 ;  /* 0x00000004ff057819 */ /* 0x000fe20000011603 */
[----:B------:R-:W-:Y:S01]  /*3e50*/  UMOV UR47, 0x4048490 ;  /* 0x04048490002f7882 */ /* 0x000fe20000000000 */
[----:B------:R-:W-:Y:S01]  /*3e60*/  SGXT.U32 R3, R4, 0xe ;  /* 0x0000000e0403781a */ /* 0x000fe20000000000 */
[----:B------:R-:W-:Y:S01]  /*3e70*/  UMOV UR50, 0x0 ;  /* 0x0000000000327882 */ /* 0x000fe20000000000 */
[----:B------:R-:W-:Y:S01]  /*3e80*/  SGXT.U32 R4, R5, 0xe ;  /* 0x0000000e0504781a */ /* 0x000fe20000000000 */
[----:B------:R-:W-:Y:S01]  /*3e90*/  IMAD.MOV.U32 R5, RZ, RZ, RZ ;  /* 0x000000ffff057224 */ /* 0x000fe200078e00ff */
[C---:B------:R-:W-:Y:S01]  /*3ea0*/  R2UR UR11, R3.reuse ;  /* 0x00000000030b72ca */ /* 0x040fe200000e0000 */
[----:B------:R-:W-:Y:S01]  /*3eb0*/  UMOV UR51, 0x4048490 ;  /* 0x0404849000337882 */ /* 0x000fe20000000000 */
[C---:B------:R-:W-:Y:S01]  /*3ec0*/  R2UR UR13, R4.reuse ;  /* 0x00000000040d72ca */ /* 0x040fe200000e0000 */
[----:B------:R-:W-:Y:S01]  /*3ed0*/  @P0 IMAD.MOV.U32 R11, RZ, RZ, 0x40004040 ;  /* 0x40004040ff0b0424 */ /* 0x000fe200078e00ff */
[----:B------:R-:W-:Y:S01]  /*3ee0*/  IADD3 R3, P5, PT, R3, 0x80, RZ ;  /* 0x0000008003037810 */ /* 0x000fe20007fbe0ff */
[----:B------:R-:W-:Y:S01]  /*3ef0*/  UMOV UR54, 0x0 ;  /* 0x0000000000367882 */ /* 0x000fe20000000000 */
[----:B------:R-:W-:Y:S01]  /*3f00*/  IADD3 R4, P6, PT, R4, 0x2, RZ ;  /* 0x0000000204047810 */ /* 0x000fe20007fde0ff */
[----:B------:R-:W-:Y:S01]  /*3f10*/  UMOV UR55, 0x4048490 ;  /* 0x0404849000377882 */ /* 0x000fe20000000000 */
[----:B------:R-:W-:Y:S01]  /*3f20*/  IADD3.X R5, PT, PT, R5, 0x40004040, RZ, P5, !PT ;  /* 0x4000404005057810 */ /* 0x000fe20002ffe4ff */
[----:B------:R-:W-:Y:S01]  /*3f30*/  UMOV UR62, 0x0 ;  /* 0x00000000003e7882 */ /* 0x000fe20000000000 */
[----:B------:R-:W-:Y:S01]  /*3f40*/  IADD3.X R6, PT, PT, R6, 0x40004040, RZ, P6, !PT ;  /* 0x4000404006067810 */ /* 0x000fe200037fe4ff */
[----:B------:R-:W-:Y:S01]  /*3f50*/  UMOV UR63, 0x4048490 ;  /* 0x04048490003f7882 */ /* 0x000fe20000000000 */
[----:B------:R-:W-:Y:S01]  /*3f60*/  R2UR UR12, R4 ;  /* 0x00000000040c72ca */ /* 0x000fe200000e0000 */
[----:B------:R-:W-:Y:S01]  /*3f70*/  IMAD.U32 R10, RZ, RZ, UR11 ;  /* 0x0000000bff0a7e24 */ /* 0x000fe2000f8e00ff */
[----:B------:R-:W-:Y:S01]  /*3f80*/  R2UR UR11, R5 ;  /* 0x00000000050b72ca */ /* 0x000fe200000e0000 */
[----:B------:R-:W-:Y:S01]  /*3f90*/  IMAD.U32 R4, RZ, RZ, UR13 ;  /* 0x0000000dff047e24 */ /* 0x000fe2000f8e00ff */
[----:B------:R-:W-:Y:S01]  /*3fa0*/  R2UR UR10, R3 ;  /* 0x00000000030a72ca */ /* 0x000fe200000e0000 */
[----:B------:R-:W-:Y:S01]  /*3fb0*/  @P0 IMAD.MOV.U32 R5, RZ, RZ, 0x40004040 ;  /* 0x40004040ff050424 */ /* 0x000fe200078e00ff */
[----:B------:R-:W-:Y:S01]  /*3fc0*/  R2UR UR13, R6 ;  /* 0x00000000060d72ca */ /* 0x000fe200000e0000 */
[----:B------:R-:W-:Y:S01]  /*3fd0*/  UMOV UR76, 0x0 ;  /* 0x00000000004c7882 */ /* 0x000fe20000000000 */
[----:B------:R-:W-:Y:S01]  /*3fe0*/  @P0 R2UR UR44, R10 ;  /* 0x000000000a2c02ca */ /* 0x000fe200000e0000 */
[----:B------:R-:W-:Y:S01]  /*3ff0*/  UMOV UR77, 0x4048490 ;  /* 0x04048490004d7882 */ /* 0x000fe20000000000 */
[----:B------:R-:W-:Y:S01]  /*4000*/  @P0 R2UR UR45, R11 ;  /* 0x000000000b2d02ca */ /* 0x000fe200000e0000 */
[----:B------:R-:W-:Y:S01]  /*4010*/  UMOV UR56, 0x0 ;  /* 0x0000000000387882 */ /* 0x000fe20000000000 */
[----:B------:R-:W-:Y:S01]  /*4020*/  @P0 R2UR UR68, R4 ;  /* 0x00000000044402ca */ /* 0x000fe200000e0000 */
[----:B------:R-:W-:Y:S01]  /*4030*/  UMOV UR57, 0x4048490 ;  /* 0x0404849000397882 */ /* 0x000fe20000000000 */
[----:B------:R-:W-:Y:S01]  /*4040*/  @P0 R2UR UR69, R5 ;  /* 0x00000000054502ca */ /* 0x000fe200000e0000 */
[----:B------:R-:W-:Y:S01]  /*4050*/  UMOV UR66, 0x0 ;  /* 0x0000000000427882 */ /* 0x000fe20000000000 */
[----:B------:R-:W-:Y:S01]  /*4060*/  UMOV UR67, 0x4048490 ;  /* 0x0404849000437882 */ /* 0x000fe20000000000 */
[----:B------:R-:W-:Y:S01]  /*4070*/  UIADD3.64 UR42, UPT, UPT, UR10, 0x80, URZ ;  /* 0x000000800a2a7897 */ /* 0x000fe2000fffe0ff */
[----:B------:R-:W-:Y:S01]  /*4080*/  IMAD.MOV.U32 R3, RZ, RZ, RZ ;  /* 0x000000ffff037224 */ /* 0x000fe200078e00ff */
[----:B------:R-:W-:-:S02]  /*4090*/  UIADD3.64 UR48, UPT, UPT, UR12, 0x2, URZ ;  /* 0x000000020c307897 */ /* 0x000fc4000fffe0ff */
[----:B------:R-:W-:Y:S02]  /*40a0*/  UIADD3.64 UR72, UPT, UPT, UR10, 0x100, URZ ;  /* 0x000001000a487897 */ /* 0x000fe4000fffe0ff */
[----:B------:R-:W-:Y:S01]  /*40b0*/  UIADD3.64 UR52, UPT, UPT, UR12, 0x7e, URZ ;  /* 0x0000007e0c347897 */ /* 0x000fe2000fffe0ff */
[----:B------:R-:W-:Y:S01]  /*40c0*/  @P0 MOV R4, R2 ;  /* 0x0000000200040202 */ /* 0x000fe20000000f00 */
[----:B------:R-:W-:Y:S02]  /*40d0*/  UIADD3.64 UR60, UPT, UPT, UR12, 0x80, URZ ;  /* 0x000000800c3c7897 */ /* 0x000fe4000fffe0ff */
[----:B------:R0:W-:Y:S01]  /*40e0*/  UTCHMMA gdesc[UR44], gdesc[UR68], tmem[UR7], tmem[UR46], idesc[UR47], !UPT ;  /* 0x00ff2e442c0075ea */ /* 0x0001e2000f800007 */
[----:B------:R-:W-:Y:S01]  /*40f0*/  UTCHMMA gdesc[UR10], gdesc[UR12], tmem[UR7], tmem[UR50], idesc[UR51], UPT ;  /* 0x00ff320c0a0075ea */ /* 0x000fe2000b800007 */
[----:B------:R1:W-:Y:S01]  /*4100*/  UTCHMMA gdesc[UR42], gdesc[UR48], tmem[UR7], tmem[UR54], idesc[UR55], UPT ;  /* 0x00ff36302a0075ea */ /* 0x0003e2000b800007 */
[----:B------:R-:W-:Y:S01]  /*4110*/  UMOV UR64, 0x0 ;  /* 0x0000000000407882 */ /* 0x000fe20000000000 */
[----:B------:R-:W-:Y:S01]  /*4120*/  UMOV UR65, 0x4048490 ;  /* 0x0404849000417882 */ /* 0x000fe20000000000 */
[----:B------:R-:W-:Y:S01]  /*4130*/  UMOV UR58, 0x0 ;  /* 0x00000000003a7882 */ /* 0x000fe20000000000 */
[----:B------:R-:W-:Y:S01]  /*4140*/  UMOV UR59, 0x4048490 ;  /* 0x04048490003b7882 */ /* 0x000fe20000000000 */
[----:B------:R-:W-:Y:S01]  /*4150*/  UMOV UR70, 0x0 ;  /* 0x0000000000467882 */ /* 0x000fe20000000000 */
[----:B------:R-:W-:Y:S01]  /*4160*/  UMOV UR71, 0x4048490 ;  /* 0x0404849000477882 */ /* 0x000fe20000000000 */
[----:B------:R-:W-:Y:S01]  /*4170*/  UMOV UR14, 0x0 ;  /* 0x00000000000e7882 */ /* 0x000fe20000000000 */
[----:B0-----:R-:W-:Y:S01]  /*4180*/  UIADD3.64 UR44, UPT, UPT, UR12, 0x4, URZ ;  /* 0x000000040c2c7897 */ /* 0x001fe2000fffe0ff */
[----:B------:R-:W-:Y:S01]  /*4190*/  @P0 R2UR UR74, R4 ;  /* 0x00000000044a02ca */ /* 0x000fe200000e0000 */
[----:B------:R-:W-:-:S02]  /*41a0*/  UIADD3.64 UR46, UPT, UPT, UR10, 0x180, URZ ;  /* 0x000001800a2e7897 */ /* 0x000fc4000fffe0ff */
[----:B-1----:R-:W-:Y:S02]  /*41b0*/  UIADD3.64 UR48, UPT, UPT, UR10, 0x200, URZ ;  /* 0x000002000a307897 */ /* 0x002fe4000fffe0ff */
[----:B------:R-:W-:Y:S02]  /*41c0*/  UIADD3.64 UR68, UPT, UPT, UR10, 0x280, URZ ;  /* 0x000002800a447897 */ /* 0x000fe4000fffe0ff */
[----:B------:R-:W-:Y:S01]  /*41d0*/  UIADD3.64 UR50, UPT, UPT, UR12, 0x82, URZ ;  /* 0x000000820c327897 */ /* 0x000fe2000fffe0ff */
[----:B------:R0:W-:Y:S01]  /*41e0*/  UTCHMMA gdesc[UR72], gdesc[UR44], tmem[UR7], tmem[UR62], idesc[UR63], UPT ;  /* 0x00ff3e2c480075ea */ /* 0x0001e2000b800007 */
[----:B------:R-:W-:Y:S01]  /*41f0*/  UIADD3.64 UR54, UPT, UPT, UR12, 0x84, URZ ;  /* 0x000000840c367897 */ /* 0x000fe2000fffe0ff */
[----:B------:R1:W-:Y:S01]  /*4200*/  UTCHMMA gdesc[UR46], gdesc[UR52], tmem[UR7], tmem[UR76], idesc[UR77], UPT ;  /* 0x00ff4c342e0075ea */ /* 0x0003e2000b800007 */
[----:B------:R-:W-:Y:S01]  /*4210*/  UMOV UR15, 0x4048490 ;  /* 0x04048490000f7882 */ /* 0x000fe20000000000 */
[----:B------:R2:W-:Y:S01]  /*4220*/  UTCHMMA gdesc[UR48], gdesc[UR60], tmem[UR7], tmem[UR56], idesc[UR57], UPT ;  /* 0x00ff383c300075ea */ /* 0x0005e2000b800007 */
[----:B------:R-:W-:Y:S01]  /*4230*/  UMOV UR16, 0x0 ;  /* 0x0000000000107882 */ /* 0x000fe20000000000 */
[----:B------:R-:W-:Y:S01]  /*4240*/  UMOV UR17, 0x4048490 ;  /* 0x0404849000117882 */ /* 0x000fe20000000000 */
[----:B------:R-:W-:Y:S01]  /*4250*/  UMOV UR18, 0x0 ;  /* 0x0000000000127882 */ /* 0x000fe20000000000 */
[----:B------:R3:W-:Y:S01]  /*4260*/  UTCHMMA gdesc[UR68], gdesc[UR50], tmem[UR7], tmem[UR66], idesc[UR67], UPT ;  /* 0x00ff4232440075ea */ /* 0x0007e2000b800007 */
[----:B------:R-:W-:Y:S01]  /*4270*/  UMOV UR19, 0x4048490 ;  /* 0x0404849000137882 */ /* 0x000fe20000000000 */
[----:B0-----:R-:W-:-:S02]  /*4280*/  UIADD3.64 UR62, UPT, UPT, UR12, 0xfe, URZ ;  /* 0x000000fe0c3e7897 */ /* 0x001fc4000fffe0ff */
[----:B-1----:R-:W-:Y:S02]  /*4290*/  UIADD3.64 UR52, UPT, UPT, UR10, 0x300, URZ ;  /* 0x000003000a347897 */ /* 0x002fe4000fffe0ff */
[----:B--2---:R-:W-:Y:S02]  /*42a0*/  UIADD3.64 UR60, UPT, UPT, UR10, 0x380, URZ ;  /* 0x000003800a3c7897 */ /* 0x004fe4000fffe0ff */
[----:B------:R-:W-:Y:S02]  /*42b0*/  UIADD3.64 UR72, UPT, UPT, UR10, 0x400, URZ ;  /* 0x000004000a487897 */ /* 0x000fe4000fffe0ff */
[----:B------:R-:W-:Y:S02]  /*42c0*/  UIADD3.64 UR76, UPT, UPT, UR12, 0x100, URZ ;  /* 0x000001000c4c7897 */ /* 0x000fe4000fffe0ff */
[----:B------:R-:W-:Y:S01]  /*42d0*/  UIADD3.64 UR56, UPT, UPT, UR10, 0x500, URZ ;  /* 0x000005000a387897 */ /* 0x000fe2000fffe0ff */
[----:B------:R0:W-:Y:S01]  /*42e0*/  UTCHMMA gdesc[UR52], gdesc[UR54], tmem[UR7], tmem[UR64], idesc[UR65], UPT ;  /* 0x00ff4036340075ea */ /* 0x0001e2000b800007 */
[----:B---3--:R-:W-:Y:S01]  /*42f0*/  UIADD3.64 UR68, UPT, UPT, UR10, 0x600, URZ ;  /* 0x000006000a447897 */ /* 0x008fe2000fffe0ff */
[----:B------:R1:W-:Y:S01]  /*4300*/  UTCHMMA gdesc[UR60], gdesc[UR62], tmem[UR7], tmem[UR58], idesc[UR59], UPT ;  /* 0x00ff3a3e3c0075ea */ /* 0x0003e2000b800007 */
[----:B------:R-:W-:Y:S01]  /*4310*/  UIADD3.64 UR66, UPT, UPT, UR12, 0x180, URZ ;  /* 0x000001800c427897 */ /* 0x000fe2000fffe0ff */
[----:B------:R-:W-:-:S02]  /*4320*/  UMOV UR20, 0x0 ;  /* 0x0000000000147882 */ /* 0x000fc40000000000 */
[----:B------:R2:W-:Y:S01]  /*4330*/  UTCHMMA gdesc[UR72], gdesc[UR76], tmem[UR7], tmem[UR70], idesc[UR71], UPT ;  /* 0x00ff464c480075ea */ /* 0x0005e2000b800007 */
[----:B------:R-:W-:Y:S01]  /*4340*/  UMOV UR21, 0x4048490 ;  /* 0x0404849000157882 */ /* 0x000fe20000000000 */
[----:B------:R-:W-:Y:S01]  /*4350*/  UMOV UR22, 0x0 ;  /* 0x0000000000167882 */ /* 0x000fe20000000000 */
[----:B------:R-:W-:Y:S01]  /*4360*/  UMOV UR23, 0x4048490 ;  /* 0x0404849000177882 */ /* 0x000fe20000000000 */
[----:B0-----:R-:W-:Y:S02]  /*4370*/  UIADD3.64 UR52, UPT, UPT, UR10, 0x480, URZ ;  /* 0x000004800a347897 */ /* 0x001fe4000fffe0ff */
[----:B------:R-:W-:Y:S02]  /*4380*/  UIADD3.64 UR54, UPT, UPT, UR12, 0x102, URZ ;  /* 0x000001020c367897 */ /* 0x000fe4000fffe0ff */
[----:B-1----:R-:W-:Y:S02]  /*4390*/  UIADD3.64 UR58, UPT, UPT, UR12, 0x104, URZ ;  /* 0x000001040c3a7897 */ /* 0x002fe4000fffe0ff */
[----:B------:R-:W-:-:S02]  /*43a0*/  UIADD3.64 UR60, UPT, UPT, UR10, 0x580, URZ ;  /* 0x000005800a3c7897 */ /* 0x000fc4000fffe0ff */
[----:B------:R-:W-:Y:S02]  /*43b0*/  UIADD3.64 UR62, UPT, UPT, UR12, 0x17e, URZ ;  /* 0x0000017e0c3e7897 */ /* 0x000fe4000fffe0ff */
[----:B------:R-:W-:Y:S01]  /*43c0*/  UIADD3.64 UR64, UPT, UPT, UR10, 0x680, URZ ;  /* 0x000006800a407897 */ /* 0x000fe2000fffe0ff */
[----:B------:R0:W-:Y:S01]  /*43d0*/  UTCHMMA gdesc[UR52], gdesc[UR54], tmem[UR7], tmem[UR14], idesc[UR15], UPT ;  /* 0x00ff0e36340075ea */ /* 0x0001e2000b800007 */
[----:B--2---:R-:W-:Y:S01]  /*43e0*/  UIADD3.64 UR70, UPT, UPT, UR10, 0x800, URZ ;  /* 0x000008000a467897 */ /* 0x004fe2000fffe0ff */
[----:B------:R1:W-:Y:S01]  /*43f0*/  UTCHMMA gdesc[UR56], gdesc[UR58], tmem[UR7], tmem[UR16], idesc[UR17], UPT ;  /* 0x00ff103a380075ea */ /* 0x0003e2000b800007 */
[----:B------:R-:W-:Y:S02]  /*4400*/  UIADD3.64 UR72, UPT, UPT, UR10, 0x880, URZ ;  /* 0x000008800a487897 */ /* 0x000fe4000fffe0ff */
[----:B------:R-:W-:Y:S01]  /*4410*/  UIADD3.64 UR76, UPT, UPT, UR12, 0x202, URZ ;  /* 0x000002020c4c7897 */ /* 0x000fe2000fffe0ff */
[----:B------:R2:W-:Y:S01]  /*4420*/  UTCHMMA gdesc[UR60], gdesc[UR62], tmem[UR7], tmem[UR18], idesc[UR19], UPT ;  /* 0x00ff123e3c0075ea */ /* 0x0005e2000b800007 */
[----:B------:R3:W-:Y:S01]  /*4430*/  UTCHMMA gdesc[UR68], gdesc[UR66], tmem[UR7], tmem[UR20], idesc[UR21], UPT ;  /* 0x00ff1442440075ea */ /* 0x0007e2000b800007 */
[----:B------:R-:W-:Y:S01]  /*4440*/  UMOV UR24, 0x0 ;  /* 0x0000000000187882 */ /* 0x000fe20000000000 */
[----:B------:R-:W-:Y:S01]  /*4450*/  UMOV UR25, 0x4048490 ;  /* 0x0404849000197882 */ /* 0x000fe20000000000 */
[----:B0-----:R-:W-:-:S02]  /*4460*/  UIADD3.64 UR54, UPT, UPT, UR12, 0x182, URZ ;  /* 0x000001820c367897 */ /* 0x001fc4000fffe0ff */
[----:B------:R-:W-:Y:S02]  /*4470*/  UIADD3.64 UR52, UPT, UPT, UR10, 0x700, URZ ;  /* 0x000007000a347897 */ /* 0x000fe4000fffe0ff */
[----:B------:R-:W-:Y:S02]  /*4480*/  UIADD3.64 UR14, UPT, UPT, UR12, 0x184, URZ ;  /* 0x000001840c0e7897 */ /* 0x000fe4000fffe0ff */
[----:B-1----:R-:W-:Y:S02]  /*4490*/  UIADD3.64 UR16, UPT, UPT, UR10, 0x780, URZ ;  /* 0x000007800a107897 */ /* 0x002fe4000fffe0ff */
[----:B------:R-:W-:Y:S01]  /*44a0*/  UIADD3.64 UR56, UPT, UPT, UR12, 0x1fe, URZ ;  /* 0x000001fe0c387897 */ /* 0x000fe2000fffe0ff */
[----:B------:R0:W-:Y:S01]  /*44b0*/  UTCHMMA gdesc[UR64], gdesc[UR54], tmem[UR7], tmem[UR22], idesc[UR23], UPT ;  /* 0x00ff1636400075ea */ /* 0x0001e2000b800007 */
[----:B--2---:R-:W-:Y:S02]  /*44c0*/  UIADD3.64 UR18, UPT, UPT, UR12, 0x200, URZ ;  /* 0x000002000c127897 */ /* 0x004fe4000fffe0ff */
[----:B------:R-:W-:Y:S01]  /*44d0*/  UIADD3.64 UR60, UPT, UPT, UR10, 0x900, URZ ;  /* 0x000009000a3c7897 */ /* 0x000fe2000fffe0ff */
[----:B------:R1:W-:Y:S01]  /*44e0*/  UTCHMMA gdesc[UR52], gdesc[UR14], tmem[UR7], tmem[UR24], idesc[UR25], UPT ;  /* 0x00ff180e340075ea */ /* 0x0003e2000b800007 */
[----:B---3--:R-:W-:-:S02]  /*44f0*/  UIADD3.64 UR20, UPT, UPT, UR12, 0x204, URZ ;  /* 0x000002040c147897 */ /* 0x008fc4000fffe0ff */
[----:B------:R-:W-:Y:S01]  /*4500*/  UIADD3.64 UR58, UPT, UPT, UR10, 0x980, URZ ;  /* 0x000009800a3a7897 */ /* 0x000fe2000fffe0ff */
[----:B------:R-:W-:Y:S01]  /*4510*/  UMOV UR26, 0x0 ;  /* 0x00000000001a7882 */ /* 0x000fe20000000000 */
[----:B0-----:R-:W-:Y:S01]  /*4520*/  UIADD3.64 UR54, UPT, UPT, UR12, 0x27e, URZ ;  /* 0x0000027e0c367897 */ /* 0x001fe2000fffe0ff */
[----:B------:R-:W-:Y:S01]  /*4530*/  UMOV UR27, 0x4048490 ;  /* 0x04048490001b7882 */ /* 0x000fe20000000000 */
[----:B------:R-:W-:Y:S01]  /*4540*/  UIADD3.64 UR22, UPT, UPT, UR10, 0xa00, URZ ;  /* 0x00000a000a167897 */ /* 0x000fe2000fffe0ff */
[----:B------:R0:W-:Y:S01]  /*4550*/  UTCHMMA gdesc[UR16], gdesc[UR56], tmem[UR7], tmem[UR26], idesc[UR27], UPT ;  /* 0x00ff1a38100075ea */ /* 0x0001e2000b800007 */
[----:B------:R-:W-:Y:S01]  /*4560*/  UIADD3.64 UR62, UPT, UPT, UR12, 0x280, URZ ;  /* 0x000002800c3e7897 */ /* 0x000fe2000fffe0ff */
[----:B------:R-:W-:Y:S01]  /*4570*/  UMOV UR28, 0x0 ;  /* 0x00000000001c7882 */ /* 0x000fe20000000000 */
[----:B------:R-:W-:Y:S01]  /*4580*/  UMOV UR29, 0x4048490 ;  /* 0x04048490001d7882 */ /* 0x000fe20000000000 */
[----:B-1----:R-:W-:Y:S01]  /*4590*/  UIADD3.64 UR14, UPT, UPT, UR10, 0xa80, URZ ;  /* 0x00000a800a0e7897 */ /* 0x002fe2000fffe0ff */
[----:B------:R1:W-:Y:S01]  /*45a0*/  UTCHMMA gdesc[UR70], gdesc[UR18], tmem[UR7], tmem[UR28], idesc[UR29], UPT ;  /* 0x00ff1c12460075ea */ /* 0x0003e2000b800007 */
[----:B------:R-:W-:Y:S01]  /*45b0*/  UIADD3.64 UR24, UPT, UPT, UR12, 0x282, URZ ;  /* 0x000002820c187897 */ /* 0x000fe2000fffe0ff */
[----:B------:R-:W-:Y:S01]  /*45c0*/  UMOV UR30, 0x0 ;  /* 0x00000000001e7882 */ /* 0x000fe20000000000 */
[----:B------:R-:W-:Y:S01]  /*45d0*/  UMOV UR31, 0x4048490 ;  /* 0x04048490001f7882 */ /* 0x000fe20000000000 */
[----:B------:R-:W-:Y:S01]  /*45e0*/  UIADD3.64 UR66, UPT, UPT, UR10, 0xb00, URZ ;  /* 0x00000b000a427897 */ /* 0x000fe2000fffe0ff */
[----:B------:R2:W-:Y:S01]  /*45f0*/  UTCHMMA gdesc[UR72], gdesc[UR76], tmem[UR7], tmem[UR30], idesc[UR31], UPT ;  /* 0x00ff1e4c480075ea */ /* 0x0005e2000b800007 */
[----:B0-----:R-:W-:Y:S01]  /*4600*/  UIADD3.64 UR16, UPT, UPT, UR12, 0x284, URZ ;  /* 0x000002840c107897 */ /* 0x001fe2000fffe0ff */
[----:B------:R-:W-:Y:S01]  /*4610*/  UMOV UR32, 0x0 ;  /* 0x0000000000207882 */ /* 0x000fe20000000000 */
[----:B------:R-:W-:Y:S01]  /*4620*/  UMOV UR33, 0x4048490 ;  /* 0x0404849000217882 */ /* 0x000fe20000000000 */
[----:B------:R-:W-:Y:S01]  /*4630*/  UIADD3.64 UR68, UPT, UPT, UR10, 0xb80, URZ ;  /* 0x00000b800a447897 */ /* 0x000fe2000fffe0ff */
[----:B------:R0:W-:Y:S01]  /*4640*/  UTCHMMA gdesc[UR60], gdesc[UR20], tmem[UR7], tmem[UR32], idesc[UR33], UPT ;  /* 0x00ff20143c0075ea */ /* 0x0001e2000b800007 */
[----:B------:R-:W-:-:S02]  /*4650*/  UIADD3.64 UR64, UPT, UPT, UR12, 0x2fe, URZ ;  /* 0x000002fe0c407897 */ /* 0x000fc4000fffe0ff */
[----:B-1----:R-:W-:Y:S02]  /*4660*/  UIADD3.64 UR18, UPT, UPT, UR10, 0xc00, URZ ;  /* 0x00000c000a127897 */ /* 0x002fe4000fffe0ff */
[----:B------:R-:W-:Y:S02]  /*4670*/  UIADD3.64 UR26, UPT, UPT, UR12, 0x300, URZ ;  /* 0x000003000c1a7897 */ /* 0x000fe4000fffe0ff */
[----:B------:R-:W-:Y:S02]  /*4680*/  UIADD3.64 UR52, UPT, UPT, UR10, 0xc80, URZ ;  /* 0x00000c800a347897 */ /* 0x000fe4000fffe0ff */
[----:B--2---:R-:W-:Y:S01]  /*4690*/  UIADD3.64 UR30, UPT, UPT, UR12, 0x302, URZ ;  /* 0x000003020c1e7897 */ /* 0x004fe2000fffe0ff */
[----:B------:R-:W-:Y:S01]  /*46a0*/  UMOV UR76, 0x0 ;  /* 0x00000000004c7882 */ /* 0x000fe20000000000 */
[----:B------:R-:W-:Y:S01]  /*46b0*/  UMOV UR77, 0x4048490 ;  /* 0x04048490004d7882 */ /* 0x000fe20000000000 */
[----:B------:R-:W-:Y:S01]  /*46c0*/  UIADD3.64 UR28, UPT, UPT, UR10, 0xd00, URZ ;  /* 0x00000d000a1c7897 */ /* 0x000fe2000fffe0ff */
[----:B------:R1:W-:Y:S01]  /*46d0*/  UTCHMMA gdesc[UR58], gdesc[UR54], tmem[UR7], tmem[UR76], idesc[UR77], UPT ;  /* 0x00ff4c363a0075ea */ /* 0x0003e2000b800007 */
[----:B------:R-:W-:Y:S01]  /*46e0*/  UIADD3.64 UR56, UPT, UPT, UR12, 0x304, URZ ;  /* 0x000003040c387897 */ /* 0x000fe2000fffe0ff */
[----:B0-----:R-:W-:Y:S01]  /*46f0*/  UMOV UR60, 0x0 ;  /* 0x00000000003c7882 */ /* 0x001fe20000000000 */
[----:B------:R-:W-:Y:S01]  /*4700*/  UMOV UR61, 0x4048490 ;  /* 0x04048490003d7882 */ /* 0x000fe20000000000 */
[----:B------:R-:W-:Y:S01]  /*4710*/  UIADD3.64 UR20, UPT, UPT, UR10, 0xd80, URZ ;  /* 0x00000d800a147897 */ /* 0x000fe2000fffe0ff */
[----:B------:R0:W-:Y:S01]  /*4720*/  UTCHMMA gdesc[UR22], gdesc[UR62], tmem[UR7], tmem[UR60], idesc[UR61], UPT ;  /* 0x00ff3c3e160075ea */ /* 0x0001e2000b800007 */
[----:B------:R-:W-:-:S02]  /*4730*/  UIADD3.64 UR70, UPT, UPT, UR12, 0x37e, URZ ;  /* 0x0000037e0c467897 */ /* 0x000fc4000fffe0ff */
[----:B------:R-:W-:Y:S02]  /*4740*/  UIADD3.64 UR32, UPT, UPT, UR10, 0xe00, URZ ;  /* 0x00000e000a207897 */ /* 0x000fe4000fffe0ff */
[----:B-1----:R-:W-:Y:S01]  /*4750*/  UIADD3.64 UR76, UPT, UPT, UR12, 0x380, URZ ;  /* 0x000003800c4c7897 */ /* 0x002fe2000fffe0ff */
[----:B------:R-:W-:Y:S01]  /*4760*/  UMOV UR54, 0x0 ;  /* 0x0000000000367882 */ /* 0x000fe20000000000 */
[----:B------:R-:W-:Y:S01]  /*4770*/  UMOV UR55, 0x4048490 ;  /* 0x0404849000377882 */ /* 0x000fe20000000000 */
[----:B------:R-:W-:Y:S01]  /*4780*/  UMOV UR34, 0x0 ;  /* 0x0000000000227882 */ /* 0x000fe20000000000 */
[----:B------:R-:W-:Y:S01]  /*4790*/  UMOV UR35, 0x4048490 ;  /* 0x0404849000237882 */ /* 0x000fe20000000000 */
[----:B------:R-:W-:Y:S01]  /*47a0*/  UIADD3.64 UR72, UPT, UPT, UR10, 0xe80, URZ ;  /* 0x00000e800a487897 */ /* 0x000fe2000fffe0ff */
[----:B------:R1:W-:Y:S01]  /*47b0*/  UTCHMMA gdesc[UR14], gdesc[UR24], tmem[UR7], tmem[UR54], idesc[UR55], UPT ;  /* 0x00ff36180e0075ea */ /* 0x0003e2000b800007 */
[----:B0-----:R-:W-:Y:S01]  /*47c0*/  UIADD3.64 UR60, UPT, UPT, UR12, 0x382, URZ ;  /* 0x000003820c3c7897 */ /* 0x001fe2000fffe0ff */
[----:B------:R1:W-:Y:S01]  /*47d0*/  UTCHMMA gdesc[UR66], gdesc[UR16], tmem[UR7], tmem[UR34], idesc[UR35], UPT ;  /* 0x00ff2210420075ea */ /* 0x0003e2000b800007 */
[----:B------:R-:W-:Y:S01]  /*47e0*/  UMOV UR36, 0x0 ;  /* 0x0000000000247882 */ /* 0x000fe20000000000 */
[----:B------:R-:W-:Y:S01]  /*47f0*/  UMOV UR37, 0x4048490 ;  /* 0x0404849000257882 */ /* 0x000fe20000000000 */
[----:B------:R-:W-:Y:S01]  /*4800*/  UIADD3.64 UR10, UPT, UPT, UR10, 0xf00, URZ ;  /* 0x00000f000a0a7897 */ /* 0x000fe2000fffe0ff */
[----:B------:R1:W-:Y:S01]  /*4810*/  UTCHMMA gdesc[UR68], gdesc[UR64], tmem[UR7], tmem[UR36], idesc[UR37], UPT ;  /* 0x00ff2440440075ea */ /* 0x0003e2000b800007 */
[----:B------:R-:W-:Y:S01]  /*4820*/  UIADD3.64 UR12, UPT, UPT, UR12, 0x384, URZ ;  /* 0x000003840c0c7897 */ /* 0x000fe2000fffe0ff */
[----:B------:R-:W-:Y:S01]  /*4830*/  UMOV UR38, 0x0 ;  /* 0x0000000000267882 */ /* 0x000fe20000000000 */
[----:B------:R-:W-:Y:S01]  /*4840*/  UMOV UR39, 0x4048490 ;  /* 0x0404849000277882 */ /* 0x000fe20000000000 */
[----:B------:R-:W-:Y:S01]  /*4850*/  UMOV UR40, 0x0 ;  /* 0x0000000000287882 */ /* 0x000fe20000000000 */
[----:B------:R-:W-:Y:S01]  /*4860*/  UMOV UR41, 0x4048490 ;  /* 0x0404849000297882 */ /* 0x000fe20000000000 */
[----:B------:R-:W-:Y:S01]  /*4870*/  UMOV UR42, 0x0 ;  /* 0x00000000002a7882 */ /* 0x000fe20000000000 */
[----:B------:R-:W-:Y:S01]  /*4880*/  UMOV UR43, 0x4048490 ;  /* 0x04048490002b7882 */ /* 0x000fe20000000000 */
[----:B------:R1:W-:Y:S01]  /*4890*/  UTCHMMA gdesc[UR18], gdesc[UR26], tmem[UR7], tmem[UR38], idesc[UR39], UPT ;  /* 0x00ff261a120075ea */ /* 0x0003e2000b800007 */
        /* <DEDUP_REMOVED lines=12> */
[----:B------:R1:W-:Y:S01]  /*4960*/  UTCHMMA gdesc[UR72], gdesc[UR60], tmem[UR7], tmem[UR48], idesc[UR49], UPT ;  /* 0x00ff303c480075ea */ /* 0x0003e2000b800007 */
[----:B------:R1:W-:Y:S01]  /*4970*/  UTCHMMA gdesc[UR10], gdesc[UR12], tmem[UR7], tmem[UR50], idesc[UR51], UPT ;  /* 0x00ff320c0a0075ea */ /* 0x0003e2000b800007 */
[----:B------:R1:W-:Y:S01]  /*4980*/  UTCBAR [UR74], URZ ;  /* 0x000000ff4a0073e9 */ /* 0x0003e200080000ff */
[----:B------:R-:W-:Y:S01]  /*4990*/  NOP ;  /* 0x0000000000007918 */ /* 0x000fe20000000000 */
.L_x_6:
[----:B------:R-:W-:Y:S05]  /*49a0*/  @!P3 BRA `(.L_x_7) ;  /* 0x000000000008b947 */ /* 0x000fea0003800000 */
[----:B------:R-:W0:Y:S02]  /*49b0*/  SYNCS.PHASECHK.TRANS64.TRYWAIT P0, [UR4+0x14000], RZ ;  /* 0x014000ffff0075a7 */ /* 0x000e240008001104 */
[----:B0-----:R-:W-:Y:S05]  /*49c0*/  @!P0 BRA `(.L_x_8) ;  /* 0x000000a800588947 */ /* 0x001fea0003800000 */
.L_x_7:
[----:B------:R-:W2:Y:S01]  /*49d0*/  LDL R4, [R1+0x7c] ;  /* 0x00007c0001047983 */ /* 0x000ea20000100800 */
[----:B------:R-:W0:Y:S01]  /*49e0*/  LDC R141, c[0x0][0x3d4] ;  /* 0x0000f500ff8d7b82 */ /* 0x000e220000000800 */
[----:B------:R-:W-:Y:S01]  /*49f0*/  PRMT R29, RZ, 0x7610, R29 ;  /* 0x00007610ff1d7816 */ /* 0x000fe2000000001d */
[----:B------:R-:W3:Y:S01]  /*4a00*/  S2R R50, SR_TID.X ;  /* 0x0000000000327919 */ /* 0x000ee20000002100 */
[----:B------:R-:W-:Y:S02]  /*4a10*/  PRMT R31, RZ, 0x7610, R31 ;  /* 0x00007610ff1f7816 */ /* 0x000fe4000000001f */
[----:B------:R-:W-:-:S03]  /*4a20*/  PRMT R33, RZ, 0x7610, R33 ;  /* 0x00007610ff217816 */ /* 0x000fc60000000021 */
[----:B------:R-:W-:Y:S01]  /*4a30*/  BAR.SYNC.DEFER_BLOCKING 0x0 ;  /* 0x0000000000007b1d */ /* 0x000fe20000010000 */
[----:B------:R-:W-:Y:S02]  /*4a40*/  PRMT R35, RZ, 0x7610, R35 ;  /* 0x00007610ff237816 */ /* 0x000fe40000000023 */
[----:B------:R-:W-:Y:S02]  /*4a50*/  PRMT R37, RZ, 0x7610, R37 ;  /* 0x00007610ff257816 */ /* 0x000fe40000000025 */
[----:B------:R-:W-:-:S03]  /*4a60*/  PRMT R39, RZ, 0x7610, R39 ;  /* 0x00007610ff277816 */ /* 0x000fc60000000027 */
[----:B------:R-:W4:Y:S01]  /*4a70*/  LDC.64 R214, c[0x0][0x390] ;  /* 0x0000e400ffd67b82 */ /* 0x000f220000000a00 */
[----:B------:R-:W-:Y:S02]  /*4a80*/  PRMT R41, RZ, 0x7610, R41 ;  /* 0x00007610ff297816 */ /* 0x000fe40000000029 */
[----:B------:R-:W-:Y:S02]  /*4a90*/  PRMT R43, RZ, 0x7610, R43 ;  /* 0x00007610ff2b7816 */ /* 0x000fe4000000002b */
[----:B------:R-:W-:Y:S02]  /*4aa0*/  PRMT R45, RZ, 0x7610, R45 ;  /* 0x00007610ff2d7816 */ /* 0x000fe4000000002d */
[----:B------:R-:W-:Y:S01]  /*4ab0*/  PRMT R47, RZ, 0x7610, R47 ;  /* 0x00007610ff2f7816 */ /* 0x000fe2000000002f */
[----:B------:R-:W5:Y:S01]  /*4ac0*/  LDC R16, c[0x0][0x3d8] ;  /* 0x0000f600ff107b82 */ /* 0x000f620000000800 */
[----:B------:R-:W-:Y:S02]  /*4ad0*/  PRMT R49, RZ, 0x7610, R49 ;  /* 0x00007610ff317816 */ /* 0x000fe40000000031 */
[----:B------:R-:W-:-:S02]  /*4ae0*/  PRMT R51, RZ, 0x7610, R51 ;  /* 0x00007610ff337816 */ /* 0x000fc40000000033 */
[----:B------:R-:W-:Y:S02]  /*4af0*/  PRMT R53, RZ, 0x7610, R53 ;  /* 0x00007610ff357816 */ /* 0x000fe40000000035 */
[----:B------:R-:W-:Y:S01]  /*4b00*/  PRMT R55, RZ, 0x7610, R55 ;  /* 0x00007610ff377816 */ /* 0x000fe20000000037 */
[----:B------:R-:W1:Y:S01]  /*4b10*/  LDC R17, c[0x0][0x3d8] ;  /* 0x0000f600ff117b82 */ /* 0x000e620000000800 */
[----:B------:R-:W-:Y:S02]  /*4b20*/  PRMT R57, RZ, 0x7610, R57 ;  /* 0x00007610ff397816 */ /* 0x000fe40000000039 */
[----:B------:R-:W-:Y:S02]  /*4b30*/  PRMT R59, RZ, 0x7610, R59 ;  /* 0x00007610ff3b7816 */ /* 0x000fe4000000003b */
[----:B------:R-:W-:Y:S02]  /*4b40*/  PRMT R61, RZ, 0x7610, R61 ;  /* 0x00007610ff3d7816 */ /* 0x000fe4000000003d */
[C---:B---3--:R-:W-:Y:S01]  /*4b50*/  LOP3.LUT R12, R50.reuse, 0x80, RZ, 0xc0, !PT ;  /* 0x00000080320c7812 */ /* 0x048fe200078ec0ff */
[----:B------:R-:W3:Y:S01]  /*4b60*/  LDC R19, c[0x0][0x3d8] ;  /* 0x0000f600ff137b82 */ /* 0x000ee20000000800 */
[----:B------:R-:W-:-:S02]  /*4b70*/  LOP3.LUT R10, R50, 0xf, RZ, 0xc0, !PT ;  /* 0x0000000f320a7812 */ /* 0x000fc400078ec0ff */
[C---:B------:R-:W-:Y:S02]  /*4b80*/  LOP3.LUT R11, R50.reuse, 0x60, RZ, 0xc0, !PT ;  /* 0x00000060320b7812 */ /* 0x040fe400078ec0ff */
[----:B------:R-:W-:Y:S02]  /*4b90*/  LOP3.LUT R14, R50, 0x10, RZ, 0xc0, !PT ;  /* 0x00000010320e7812 */ /* 0x000fe400078ec0ff */
[----:B------:R-:W-:Y:S01]  /*4ba0*/  SHF.R.U32.HI R13, RZ, 0x4, R12 ;  /* 0x00000004ff0d7819 */ /* 0x000fe2000001160c */
[----:B------:R-:W0:Y:S01]  /*4bb0*/  LDC R18, c[0x0][0x3d8] ;  /* 0x0000f600ff127b82 */ /* 0x000e220000000800 */
[----:B------:R-:W-:Y:S02]  /*4bc0*/  LEA.HI R11, R11, R10, RZ, 0x1f ;  /* 0x0000000a0b0b7211 */ /* 0x000fe400078ff8ff */
[----:B------:R-:W-:Y:S02]  /*4bd0*/  LEA.HI R15, R14, R13, RZ, 0x1e ;  /* 0x0000000d0e0f7211 */ /* 0x000fe400078ff0ff */
[----:B------:R-:W-:Y:S01]  /*4be0*/  LOP3.LUT R48, R50, 0x60, RZ, 0xc0, !PT ;  /* 0x0000006032307812 */ /* 0x000fe200078ec0ff */
[----:B------:R-:W-:Y:S01]  /*4bf0*/  IMAD.IADD R145, R140, 0x1, R11 ;  /* 0x000000018c917824 */ /* 0x000fe200078e020b */
[C---:B------:R-:W-:Y:S01]  /*4c00*/  IADD3 R14, PT, PT, R15.reuse, 0x3, RZ ;  /* 0x000000030f0e7810 */ /* 0x040fe20007ffe0ff */
[----:B------:R-:W-:Y:S01]  /*4c10*/  VIADD R10, R15, 0x2 ;  /* 0x000000020f0a7836 */ /* 0x000fe20000000000 */
[----:B------:R-:W0:Y:S01]  /*4c20*/  LDC R12, c[0x0][0x3d0] ;  /* 0x0000f400ff0c7b82 */ /* 0x000e220000000800 */
[----:B------:R-:W-:-:S02]  /*4c30*/  LOP3.LUT R52, R50, 0xf, RZ, 0xc0, !PT ;  /* 0x0000000f32347812 */ /* 0x000fc400078ec0ff */
[C---:B------:R-:W-:Y:S02]  /*4c40*/  ISETP.GE.AND P6, PT, R145.reuse, R15, PT ;  /* 0x0000000f9100720c */ /* 0x040fe40003fc6270 */
[C---:B------:R-:W-:Y:S02]  /*4c50*/  ISETP.GE.AND P5, PT, R145.reuse, R10, PT ;  /* 0x0000000a9100720c */ /* 0x040fe40003fa6270 */
[----:B------:R-:W-:Y:S01]  /*4c60*/  ISETP.GE.AND P0, PT, R145, R14, PT ;  /* 0x0000000e9100720c */ /* 0x000fe20003f06270 */
[----:B------:R-:W0:Y:S01]  /*4c70*/  LDC R20, c[0x0][0x3d8] ;  /* 0x0000f600ff147b82 */ /* 0x000e220000000800 */
[----:B------:R-:W-:Y:S02]  /*4c80*/  LOP3.LUT R14, R50, 0xf, RZ, 0xc0, !PT ;  /* 0x0000000f320e7812 */ /* 0x000fe400078ec0ff */
[----:B------:R-:W-:Y:S02]  /*4c90*/  PRMT R63, RZ, 0x7610, R63 ;  /* 0x00007610ff3f7816 */ /* 0x000fe4000000003f */
[----:B------:R-:W-:-:S02]  /*4ca0*/  PRMT R65, RZ, 0x7610, R65 ;  /* 0x00007610ff417816 */ /* 0x000fc40000000041 */
[----:B------:R-:W-:Y:S01]  /*4cb0*/  PRMT R67, RZ, 0x7610, R67 ;  /* 0x00007610ff437816 */ /* 0x000fe20000000043 */
[----:B------:R-:W0:Y:S01]  /*4cc0*/  LDC R30, c[0x0][0x3d8] ;  /* 0x0000f600ff1e7b82 */ /* 0x000e220000000800 */
[----:B------:R-:W-:Y:S02]  /*4cd0*/  PRMT R69, RZ, 0x7610, R69 ;  /* 0x00007610ff457816 */ /* 0x000fe40000000045 */
[----:B------:R-:W-:Y:S02]  /*4ce0*/  PRMT R71, RZ, 0x7610, R71 ;  /* 0x00007610ff477816 */ /* 0x000fe40000000047 */
[----:B------:R-:W-:-:S03]  /*4cf0*/  PRMT R73, RZ, 0x7610, R73 ;  /* 0x00007610ff497816 */ /* 0x000fc60000000049 */
[----:B------:R-:W0:Y:S08]  /*4d00*/  LDC R28, c[0x0][0x3d8] ;  /* 0x0000f600ff1c7b82 */ /* 0x000e300000000800 */
        /* <DEDUP_REMOVED lines=11> */
[----:B------:R-:W0:Y:S01]  /*4dc0*/  LDC R46, c[0x0][0x3d8] ;  /* 0x0000f600ff2e7b82 */ /* 0x000e220000000800 */
[----:B------:R-:W0:Y:S01]  /*4dd0*/  @!P2 SYNCS.CCTL.IV [UR4+0x14000] ;  /* 0x01400000ff00a9b1 */ /* 0x000e220008000004 */
[----:B-12---:R-:W-:-:S13]  /*4de0*/  R2UR UR10, R4 ;  /* 0x00000000040a72ca */ /* 0x006fda00000e0000 */
[----:B------:R-:W-:Y:S01]  /*4df0*/  LDTM.16dp32bit_t0_t15.x4 R4, tmem[UR10] ;  /* 0x0000000a000479ee */ /* 0x000fe20008900000 */
[----:B------:R-:W1:Y:S01]  /*4e00*/  LDTM.16dp32bit_t16_t31.x4 R4, tmem[UR10+0x4] ;  /* 0x0000040a000479ee */ /* 0x000e620008920000 */
[----:B------:R-:W-:Y:S01]  /*4e10*/  NOP ;  /* 0x0000000000007918 */ /* 0x000fe20000000000 */
[-C--:B-1----:R-:W-:Y:S01]  /*4e20*/  FMUL R4, R4, R8.reuse ;  /* 0x0000000804047220 */ /* 0x082fe20000400000 */
[-C--:B------:R-:W-:Y:S01]  /*4e30*/  FMUL R11, R7, R8.reuse ;  /* 0x00000008070b7220 */ /* 0x080fe20000400000 */
[-C--:B------:R-:W-:Y:S01]  /*4e40*/  FMUL R5, R5, R8.reuse ;  /* 0x0000000805057220 */ /* 0x080fe20000400000 */
[----:B------:R-:W-:Y:S02]  /*4e50*/  FMUL R6, R6, R8 ;  /* 0x0000000806067220 */ /* 0x000fe40000400000 */
[----:B------:R-:W-:Y:S02]  /*4e60*/  FSEL R10, R4, -INF , P6 ;  /* 0xff800000040a7808 */ /* 0x000fe40003000000 */
[----:B------:R-:W-:-:S02]  /*4e70*/  ISETP.GT.AND P6, PT, R145, R15, PT ;  /* 0x0000000f9100720c */ /* 0x000fc40003fc4270 */
[----:B------:R-:W0:Y:S01]  /*4e80*/  S2R R15, SR_CTAID.Y ;  /* 0x00000000000f7919 */ /* 0x000e220000002600 */
[----:B------:R-:W-:Y:S02]  /*4e90*/  FSEL R4, R11, -INF , P0 ;  /* 0xff8000000b047808 */ /* 0x000fe40000000000 */
[----:B------:R-:W-:Y:S02]  /*4ea0*/  FSEL R5, R5, -INF , P6 ;  /* 0xff80000005057808 */ /* 0x000fe40003000000 */
[----:B------:R-:W-:Y:S01]  /*4eb0*/  FSEL R6, R6, -INF , P5 ;  /* 0xff80000006067808 */ /* 0x000fe20002800000 */
[----:B0-----:R-:W-:-:S03]  /*4ec0*/  IMAD R7, R15, R12, RZ ;  /* 0x0000000c0f077224 */ /* 0x001fc600078e02ff */
[----:B------:R-:W-:Y:S01]  /*4ed0*/  FMNMX3 R15, R10, R5, R6, !PT ;  /* 0x000000050a0f7276 */ /* 0x000fe20007800006 */
[----:B------:R-:W-:Y:S02]  /*4ee0*/  IMAD R12, R14, R141, RZ ;  /* 0x0000008d0e0c7224 */ /* 0x000fe400078e02ff */
[C---:B------:R-:W-:Y:S01]  /*4ef0*/  IMAD.SHL.U32 R11, R7.reuse, 0x2, RZ ;  /* 0x00000002070b7824 */ /* 0x040fe200078e00ff */
[----:B------:R-:W-:Y:S01]  /*4f00*/  FMNMX R21, R4, R15, !PT ;  /* 0x0000000f04157209 */ /* 0x000fe20007800000 */
[----:B------:R-:W-:Y:S01]  /*4f10*/  IMAD.SHL.U32 R13, R12, 0x2, RZ ;  /* 0x000000020c0d7824 */ /* 0x000fe200078e00ff */
[----:B------:R-:W-:Y:S01]  /*4f20*/  LOP3.LUT R15, R50, 0x1f, RZ, 0xc0, !PT ;  /* 0x0000001f320f7812 */ /* 0x000fe200078ec0ff */
[----:B------:R-:W-:Y:S02]  /*4f30*/  IMAD.HI R14, R7, 0x2, RZ ;  /* 0x00000002070e7827 */ /* 0x000fe400078e02ff */
[----:B------:R-:W0:Y:S01]  /*4f40*/  SHFL.BFLY PT, R22, R21, 0x10, 0x1f ;  /* 0x0e001f0015167f89 */ /* 0x000e2200000e0000 */
[----:B----4-:R-:W-:Y:S01]  /*4f50*/  IADD3 R214, P0, P6, R13, R214, R11 ;  /* 0x000000d60dd67210 */ /* 0x010fe20007e1e00b */
[----:B------:R-:W-:Y:S01]  /*4f60*/  IMAD.HI R13, R12, 0x2, RZ ;  /* 0x000000020c0d7827 */ /* 0x000fe200078e02ff */
[----:B------:R-:W-:-:S02]  /*4f70*/  SHF.R.U32.HI R11, RZ, 0x4, R50 ;  /* 0x00000004ff0b7819 */ /* 0x000fc40000011632 */
[C---:B------:R-:W-:Y:S02]  /*4f80*/  LEA.HI R12, R50.reuse, 0x70, RZ, 0x1c ;  /* 0x00000070320c7811 */ /* 0x040fe400078fe0ff */
[----:B------:R-:W-:Y:S02]  /*4f90*/  SGXT.U32 R7, R11, 0x4 ;  /* 0x000000040b07781a */ /* 0x000fe40000000000 */
[----:B------:R-:W-:Y:S02]  /*4fa0*/  IADD3.X R24, PT, PT, R13, R215, R14, P0, P6 ;  /* 0x000000d70d187210 */ /* 0x000fe400007ec40e */
[C---:B------:R-:W-:Y:S01]  /*4fb0*/  LEA.HI R11, R50.reuse, 0x30, RZ, 0x1c ;  /* 0x00000030320b7811 */ /* 0x040fe200078fe0ff */
[----:B-----5:R-:W-:Y:S01]  /*4fc0*/  IMAD R14, R7, R16, RZ ;  /* 0x00000010070e7224 */ /* 0x020fe200078e02ff */
[----:B------:R-:W-:Y:S01]  /*4fd0*/  LEA.HI R7, R50, 0xb0, RZ, 0x1c ;  /* 0x000000b032077811 */ /* 0x000fe200078fe0ff */
[----:B------:R-:W-:Y:S01]  /*4fe0*/  IMAD R16, R12, R17, RZ ;  /* 0x000000110c107224 */ /* 0x000fe200078e02ff */
[----:B------:R-:W-:-:S02]  /*4ff0*/  LEA.HI R12, R50, 0x130, RZ, 0x1c ;  /* 0x00000130320c7811 */ /* 0x000fc400078fe0ff */
[----:B------:R-:W-:Y:S01]  /*5000*/  LEA.HI R13, R50, 0x170, RZ, 0x1c ;  /* 0x00000170320d7811 */ /* 0x000fe200078fe0ff */
[----:B------:R-:W-:Y:S01]  /*5010*/  IMAD R17, R7, R20, RZ ;  /* 0x0000001407117224 */ /* 0x000fe200078e02ff */
[----:B------:R-:W-:Y:S01]  /*5020*/  ISETP.GE.U32.AND P5, PT, R15, 0x10, PT ;  /* 0x000000100f00780c */ /* 0x000fe20003fa6070 */
[----:B---3--:R-:W-:Y:S01]  /*5030*/  IMAD R19, R12, R19, RZ ;  /* 0x000000130c137224 */ /* 0x008fe200078e02ff */
[----:B------:R-:W-:Y:S01]  /*5040*/  LEA R98, P6, R14, R214, 0x1 ;  /* 0x000000d60e627211 */ /* 0x000fe200078c08ff */
[----:B------:R-:W1:Y:S01]  /*5050*/  LDC R12, c[0x0][0x3d8] ;  /* 0x0000f600ff0c7b82 */ /* 0x000e620000000800 */
[----:B------:R-:W-:Y:S01]  /*5060*/  IMAD R15, R11, R18, RZ ;  /* 0x000000120b0f7224 */ /* 0x000fe200078e02ff */
[----:B------:R-:W-:Y:S01]  /*5070*/  LEA.HI R11, R50, 0xf0, RZ, 0x1c ;  /* 0x000000f0320b7811 */ /* 0x000fe200078fe0ff */
[----:B------:R-:W-:Y:S01]  /*5080*/  IMAD R20, R13, R30, RZ ;  /* 0x0000001e0d147224 */ /* 0x000fe200078e02ff */
[----:B0-----:R-:W-:Y:S01]  /*5090*/  FMNMX R22, R21, R22, !PT ;  /* 0x0000001615167209 */ /* 0x001fe20007800000 */
[----:B------:R-:W-:Y:S01]  /*50a0*/  IMAD R7, R23, 0x10, R14 ;  /* 0x0000001017077824 */ /* 0x000fe200078e020e */
[----:B------:R-:W-:Y:S01]  /*50b0*/  LEA.HI R23, R48, R52, RZ, 0x1f ;  /* 0x0000003430177211 */ /* 0x000fe200078ff8ff */
[----:B------:R-:W-:Y:S01]  /*50c0*/  IMAD R18, R11, R28, RZ ;  /* 0x0000001c0b127224 */ /* 0x000fe200078e02ff */
[----:B------:R-:W0:Y:S01]  /*50d0*/  LDC R13, c[0x0][0x3d8] ;  /* 0x0000f600ff0d7b82 */ /* 0x000e220000000800 */
[----:B------:R-:W-:Y:S01]  /*50e0*/  IMAD R11, R26, 0x10, R7 ;  /* 0x000000101a0b7824 */ /* 0x000fe200078e0207 */
[----:B------:R-:W2:Y:S01]  /*50f0*/  S2R R48, SR_TID.X ;  /* 0x0000000000307919 */ /* 0x000ea20000002100 */
[----:B------:R-:W-:-:S02]  /*5100*/  LEA R96, P0, R7, R214, 0x1 ;  /* 0x000000d607607211 */ /* 0x000fc400078008ff */
[----:B------:R-:W-:Y:S02]  /*5110*/  LEA.HI.X.SX32 R99, R14, R24, 0x1, P6 ;  /* 0x000000180e637211 */ /* 0x000fe400030f0eff */
[----:B------:R-:W-:Y:S01]  /*5120*/  LEA R94, P6, R11, R214, 0x1 ;  /* 0x000000d60b5e7211 */ /* 0x000fe200078c08ff */
[----:B------:R-:W3:Y:S01]  /*5130*/  LDC R28, c[0x0][0x3d8] ;  /* 0x0000f600ff1c7b82 */ /* 0x000ee20000000800 */
[-C--:B------:R-:W-:Y:S01]  /*5140*/  LEA.HI.X.SX32 R97, R7, R24.reuse, 0x1, P0 ;  /* 0x0000001807617211 */ /* 0x080fe200000f0eff */
[----:B------:R-:W-:Y:S01]  /*5150*/  IMAD.SHL.U32 R132, R50, 0x2, RZ ;  /* 0x0000000232847824 */ /* 0x000fe200078e00ff */
[----:B------:R-:W-:Y:S01]  /*5160*/  LEA.HI.X.SX32 R95, R11, R24, 0x1, P6 ;  /* 0x000000180b5f7211 */ /* 0x000fe200030f0eff */
[----:B------:R-:W-:Y:S01]  /*5170*/  STL.64 [R1+0x60], R98 ;  /* 0x0000606201007387 */ /* 0x000fe20000100a00 */
[----:B------:R-:W-:-:S03]  /*5180*/  LEA R92, P0, R15, R214, 0x1 ;  /* 0x000000d60f5c7211 */ /* 0x000fc600078008ff */
[----:B------:R-:W4:Y:S01]  /*5190*/  LDC R30, c[0x0][0x3d8] ;  /* 0x0000f600ff1e7b82 */ /* 0x000f220000000800 */
[----:B-1----:R-:W-:Y:S01]  /*51a0*/  IMAD R12, R12, 0x20, R11 ;  /* 0x000000200c0c7824 */ /* 0x002fe200078e020b */
[----:B------:R-:W-:Y:S01]  /*51b0*/  LEA.HI.X.SX32 R93, R15, R24, 0x1, P0 ;  /* 0x000000180f5d7211 */ /* 0x000fe200000f0eff */
[----:B------:R-:W-:Y:S03]  /*51c0*/  STL.64 [R1+0x58], R96 ;  /* 0x0000586001007387 */ /* 0x000fe60000100a00 */
[C---:B------:R-:W-:Y:S01]  /*51d0*/  LEA R90, P6, R12.reuse, R214, 0x1 ;  /* 0x000000d60c5a7211 */ /* 0x040fe200078c08ff */
[----:B------:R-:W-:Y:S01]  /*51e0*/  STL.64 [R1+0x50], R94 ;  /* 0x0000505e01007387 */ /* 0x000fe20000100a00 */
[----:B------:R-:W1:Y:S01]  /*51f0*/  LDC R21, c[0x0][0x3d8] ;  /* 0x0000f600ff157b82 */ /* 0x000e620000000800 */
[----:B0-----:R-:W-:Y:S01]  /*5200*/  IMAD R13, R13, 0x10, R12 ;  /* 0x000000100d0d7824 */ /* 0x001fe200078e020c */
[----:B------:R-:W-:Y:S01]  /*5210*/  LEA.HI.X.SX32 R91, R12, R24, 0x1, P6 ;  /* 0x000000180c5b7211 */ /* 0x000fe200030f0eff */
[----:B------:R-:W-:Y:S03]  /*5220*/  STL.64 [R1+0x48], R92 ;  /* 0x0000485c01007387 */ /* 0x000fe60000100a00 */
[C---:B------:R-:W-:Y:S01]  /*5230*/  LEA R88, P0, R13.reuse, R214, 0x1 ;  /* 0x000000d60d587211 */ /* 0x040fe200078008ff */
[----:B------:R-:W-:Y:S01]  /*5240*/  STL.64 [R1+0x40], R90 ;  /* 0x0000405a01007387 */ /* 0x000fe20000100a00 */
[----:B---3--:R-:W-:Y:S01]  /*5250*/  IMAD R7, R28, 0x10, R13 ;  /* 0x000000101c077824 */ /* 0x008fe200078e020d */
[----:B------:R-:W0:Y:S01]  /*5260*/  LDC R26, c[0x0][0x3d8] ;  /* 0x0000f600ff1a7b82 */ /* 0x000e220000000800 */
[----:B------:R-:W-:-:S02]  /*5270*/  LEA.HI.X.SX32 R89, R13, R24, 0x1, P0 ;  /* 0x000000180d597211 */ /* 0x000fc400000f0eff */
[-C--:B------:R-:W-:Y:S02]  /*5280*/  LEA R84, P0, R16, R214.reuse, 0x1 ;  /* 0x000000d610547211 */ /* 0x080fe400078008ff */
[C---:B------:R-:W-:Y:S01]  /*5290*/  LEA R86, P6, R7.reuse, R214, 0x1 ;  /* 0x000000d607567211 */ /* 0x040fe200078c08ff */
[----:B------:R-:W-:Y:S01]  /*52a0*/  STL.64 [R1+0x38], R88 ;  /* 0x0000385801007387 */ /* 0x000fe20000100a00 */
[----:B----4-:R-:W-:Y:S01]  /*52b0*/  IMAD R11, R30, 0x20, R7 ;  /* 0x000000201e0b7824 */ /* 0x010fe200078e0207 */
[-C--:B------:R-:W-:Y:S01]  /*52c0*/  LEA.HI.X.SX32 R85, R16, R24.reuse, 0x1, P0 ;  /* 0x0000001810557211 */ /* 0x080fe200000f0eff */
[----:B------:R-:W3:Y:S01]  /*52d0*/  LDC R14, c[0x0][0x3d8] ;  /* 0x0000f600ff0e7b82 */ /* 0x000ee20000000800 */
[----:B------:R-:W-:Y:S01]  /*52e0*/  LEA.HI.X.SX32 R87, R7, R24, 0x1, P6 ;  /* 0x0000001807577211 */ /* 0x000fe200030f0eff */
[----:B------:R-:W-:Y:S01]  /*52f0*/  IMAD R12, R32, 0x10, R11 ;  /* 0x00000010200c7824 */ /* 0x000fe200078e020b */
[----:B------:R-:W-:Y:S02]  /*5300*/  LEA R82, P6, R11, R214, 0x1 ;  /* 0x000000d60b527211 */ /* 0x000fe400078c08ff */
[----:B--2---:R-:W-:Y:S01]  /*5310*/  LOP3.LUT R56, R48, 0xff, RZ, 0xc0, !PT ;  /* 0x000000ff30387812 */ /* 0x004fe200078ec0ff */
[----:B-1----:R-:W-:Y:S01]  /*5320*/  IMAD R7, R21, 0x10, R12 ;  /* 0x0000001015077824 */ /* 0x002fe200078e020c */
[----:B------:R-:W-:Y:S01]  /*5330*/  LEA.HI.X.SX32 R83, R11, R24, 0x1, P6 ;  /* 0x000000180b537211 */ /* 0x000fe200030f0eff */
[----:B------:R-:W-:Y:S01]  /*5340*/  IMAD.SHL.U32 R48, R23, 0x8, RZ ;  /* 0x0000000817307824 */ /* 0x000fe200078e00ff */
[-C--:B------:R-:W-:Y:S01]  /*5350*/  LEA R80, P0, R12, R214.reuse, 0x1 ;  /* 0x000000d60c507211 */ /* 0x080fe200078008ff */
[----:B------:R-:W1:Y:S01]  /*5360*/  LDC R16, c[0x0][0x3d8] ;  /* 0x0000f600ff107b82 */ /* 0x000e620000000800 */
[----:B------:R-:W-:Y:S01]  /*5370*/  LEA R11, R34, R7, 0x5 ;  /* 0x00000007220b7211 */ /* 0x000fe200078e28ff */
[----:B------:R-:W-:Y:S01]  /*5380*/  STL.64 [R1+0x30], R86 ;  /* 0x0000305601007387 */ /* 0x000fe20000100a00 */
[----:B------:R-:W-:-:S02]  /*5390*/  LEA R78, P6, R7, R214, 0x1 ;  /* 0x000000d6074e7211 */ /* 0x000fc400078c08ff */
[----:B------:R-:W-:Y:S01]  /*53a0*/  LEA.HI.X.SX32 R81, R12, R24, 0x1, P0 ;  /* 0x000000180c517211 */ /* 0x000fe200000f0eff */
[----:B------:R-:W-:Y:S01]  /*53b0*/  IMAD R12, R36, 0x10, R11 ;  /* 0x00000010240c7824 */ /* 0x000fe200078e020b */
[----:B------:R-:W-:Y:S01]  /*53c0*/  LEA R76, P0, R17, R214, 0x1 ;  /* 0x000000d6114c7211 */ /* 0x000fe200078008ff */
[----:B------:R-:W2:Y:S01]  /*53d0*/  LDC R15, c[0x0][0x3d8] ;  /* 0x0000f600ff0f7b82 */ /* 0x000ea20000000800 */
[----:B------:R-:W-:Y:S01]  /*53e0*/  LEA.HI.X.SX32 R79, R7, R24, 0x1, P6 ;  /* 0x00000018074f7211 */ /* 0x000fe200030f0eff */
[----:B------:R-:W-:Y:S01]  /*53f0*/  IMAD R7, R25, 0x10, R12 ;  /* 0x0000001019077824 */ /* 0x000fe200078e020c */
[----:B------:R-:W-:Y:S01]  /*5400*/  LEA R74, P6, R11, R214, 0x1 ;  /* 0x000000d60b4a7211 */ /* 0x000fe200078c08ff */
[----:B------:R-:W-:Y:S01]  /*5410*/  STL.64 [R1+0x28], R84 ;  /* 0x0000285401007387 */ /* 0x000fe20000100a00 */
[----:B------:R-:W-:Y:S02]  /*5420*/  LEA.HI.X.SX32 R77, R17, R24, 0x1, P0 ;  /* 0x00000018114d7211 */ /* 0x000fe400000f0eff */
[----:B------:R-:W-:Y:S01]  /*5430*/  SHF.R.U32.HI R13, RZ, 0x5, R56 ;  /* 0x00000005ff0d7819 */ /* 0x000fe20000011638 */
[----:B------:R-:W-:Y:S01]  /*5440*/  STL.64 [R1+0x20], R82 ;  /* 0x0000205201007387 */ /* 0x000fe20000100a00 */
[----:B------:R-:W-:-:S02]  /*5450*/  LEA R250, P0, R12, R214, 0x1 ;  /* 0x000000d60cfa7211 */ /* 0x000fc400078008ff */
[-C--:B------:R-:W-:Y:S01]  /*5460*/  LEA.HI.X.SX32 R75, R11, R24.reuse, 0x1, P6 ;  /* 0x000000180b4b7211 */ /* 0x080fe200030f0eff */
[----:B------:R-:W-:Y:S01]  /*5470*/  IMAD R11, R38, 0x20, R7 ;  /* 0x00000020260b7824 */ /* 0x000fe200078e0207 */
[----:B------:R-:W-:Y:S01]  /*5480*/  LOP3.LUT R54, R48, 0x4, R13, 0xf8, !PT ;  /* 0x0000000430367812 */ /* 0x000fe200078ef80d */
[----:B------:R-:W-:Y:S01]  /*5490*/  STL.64 [R1+0x18], R80 ;  /* 0x0000185001007387 */ /* 0x000fe20000100a00 */
[----:B------:R-:W-:Y:S01]  /*54a0*/  LEA.HI.X.SX32 R251, R12, R24, 0x1, P0 ;  /* 0x000000180cfb7211 */ /* 0x000fe200000f0eff */
[----:B------:R-:W-:Y:S01]  /*54b0*/  IMAD R12, R40, 0x10, R11 ;  /* 0x00000010280c7824 */ /* 0x000fe200078e020b */
[CC--:B------:R-:W-:Y:S01]  /*54c0*/  LEA R248, P0, R7.reuse, R214.reuse, 0x1 ;  /* 0x000000d607f87211 */ /* 0x0c0fe200078008ff */
[----:B------:R-:W-:Y:S01]  /*54d0*/  @!P5 STS [R54+UR4+0x10000], R22 ;  /* 0x010000163600d988 */ /* 0x000fe20008000804 */
[----:B------:R-:W-:Y:S01]  /*54e0*/  LEA R246, P6, R18, R214, 0x1 ;  /* 0x000000d612f67211 */ /* 0x000fe200078c08ff */
[----:B------:R-:W4:Y:S01]  /*54f0*/  LDC R13, c[0x0][0x3d8] ;  /* 0x0000f600ff0d7b82 */ /* 0x000f220000000800 */
[----:B------:R-:W-:-:S07]  /*5500*/  LEA.HI.X.SX32 R249, R7, R24, 0x1, P0 ;  /* 0x0000001807f97211 */ /* 0x000fce00000f0eff */
[----:B------:R-:W-:Y:S01]  /*5510*/  BAR.SYNC.DEFER_BLOCKING 0x0 ;  /* 0x0000000000007b1d */ /* 0x000fe20000010000 */
[----:B------:R-:W-:Y:S01]  /*5520*/  LEA R244, P0, R11, R214, 0x1 ;  /* 0x000000d60bf47211 */ /* 0x000fe200078008ff */
[----:B------:R-:W-:Y:S01]  /*5530*/  IMAD R7, R27, 0x10, R12 ;  /* 0x000000101b077824 */ /* 0x000fe200078e020c */
[-C--:B------:R-:W-:Y:S02]  /*5540*/  LEA.HI.X.SX32 R247, R18, R24.reuse, 0x1, P6 ;  /* 0x0000001812f77211 */ /* 0x080fe400030f0eff */
[----:B------:R-:W-:Y:S01]  /*5550*/  LEA.HI.X.SX32 R245, R11, R24, 0x1, P0 ;  /* 0x000000180bf57211 */ /* 0x000fe200000f0eff */
[----:B------:R-:W-:Y:S01]  /*5560*/  IMAD R11, R42, 0x20, R7 ;  /* 0x000000202a0b7824 */ /* 0x000fe200078e0207 */
[CC--:B------:R-:W-:Y:S01]  /*5570*/  LEA R242, P6, R12.reuse, R214.reuse, 0x1 ;  /* 0x000000d60cf27211 */ /* 0x0c0fe200078c08ff */
[----:B------:R-:W5:Y:S01]  /*5580*/  LDC R18, c[0x0][0x3d8] ;  /* 0x0000f600ff127b82 */ /* 0x000f620000000800 */
[----:B------:R-:W-:Y:S01]  /*5590*/  LEA R240, P0, R7, R214, 0x1 ;  /* 0x000000d607f07211 */ /* 0x000fe200078008ff */
[----:B------:R-:W-:Y:S01]  /*55a0*/  STL.64 [R1+0x10], R78 ;  /* 0x0000104e01007387 */ /* 0x000fe20000100a00 */
[----:B------:R-:W-:-:S02]  /*55b0*/  LEA.HI.X.SX32 R243, R12, R24, 0x1, P6 ;  /* 0x000000180cf37211 */ /* 0x000fc400030f0eff */
[----:B------:R-:W-:Y:S01]  /*55c0*/  LEA.HI.X.SX32 R241, R7, R24, 0x1, P0 ;  /* 0x0000001807f17211 */ /* 0x000fe200000f0eff */
[----:B------:R-:W-:Y:S01]  /*55d0*/  IMAD R7, R44, 0x10, R11 ;  /* 0x000000102c077824 */ /* 0x000fe200078e020b */
[C---:B------:R-:W-:Y:S01]  /*55e0*/  ISETP.GE.U32.AND P6, PT, R56.reuse, 0x80, PT ;  /* 0x000000803800780c */ /* 0x040fe20003fc6070 */
[----:B------:R-:W1:Y:S01]  /*55f0*/  LDC R12, c[0x0][0x3d8] ;  /* 0x0000f600ff0c7b82 */ /* 0x000e620000000800 */
[C---:B------:R-:W-:Y:S01]  /*5600*/  LEA R238, P0, R19.reuse, R214, 0x1 ;  /* 0x000000d613ee7211 */ /* 0x040fe200078008ff */
[----:B------:R-:W-:Y:S01]  /*5610*/  STL.64 [R1+0x8], R76 ;  /* 0x0000084c01007387 */ /* 0x000fe20000100a00 */
[----:B------:R-:W-:Y:S02]  /*5620*/  LEA R52, R56, UR4, 0x2 ;  /* 0x0000000438347c11 */ /* 0x000fe4000f8e10ff */
[----:B------:R-:W-:Y:S01]  /*5630*/  LEA.HI.X.SX32 R239, R19, R24, 0x1, P0 ;  /* 0x0000001813ef7211 */ /* 0x000fe200000f0eff */
[----:B------:R-:W-:Y:S01]  /*5640*/  STL.64 [R1], R74 ;  /* 0x0000004a01007387 */ /* 0x000fe20000100a00 */
[----:B------:R-:W-:-:S02]  /*5650*/  LEA R236, P0, R11, R214, 0x1 ;  /* 0x000000d60bec7211 */ /* 0x000fc400078008ff */
[----:B------:R-:W-:Y:S01]  /*5660*/  PRMT R17, RZ, 0x7610, R17 ;  /* 0x00007610ff117816 */ /* 0x000fe20000000011 */
[----:B------:R-:W-:Y:S01]  /*5670*/  STL [R1+0x98], R52 ;  /* 0x0000983401007387 */ /* 0x000fe20000100800 */
[----:B------:R-:W-:Y:S01]  /*5680*/  LEA.HI.X.SX32 R237, R11, R24, 0x1, P0 ;  /* 0x000000180bed7211 */ /* 0x000fe200000f0eff */
[----:B------:R-:W-:Y:S01]  /*5690*/  IMAD R11, R46, 0x10, R7 ;  /* 0x000000102e0b7824 */ /* 0x000fe200078e0207 */
[C---:B------:R-:W-:Y:S01]  /*56a0*/  LEA R234, P0, R7.reuse, R214, 0x1 ;  /* 0x000000d607ea7211 */ /* 0x040fe200078008ff */
[----:B------:R-:W2:Y:S01]  /*56b0*/  @!P6 LDS R9, [R52+0x10000] ;  /* 0x010000003409e984 */ /* 0x000ea20000000800 */
[----:B------:R-:W-:Y:S02]  /*56c0*/  PRMT R19, RZ, 0x7610, R19 ;  /* 0x00007610ff137816 */ /* 0x000fe40000000013 */
[----:B------:R-:W-:Y:S02]  /*56d0*/  LEA.HI.X.SX32 R235, R7, R24, 0x1, P0 ;  /* 0x0000001807eb7211 */ /* 0x000fe400000f0eff */
[----:B------:R-:W-:-:S02]  /*56e0*/  LEA R232, P0, R11, R214, 0x1 ;  /* 0x000000d60be87211 */ /* 0x000fc400078008ff */
[----:B------:R-:W-:Y:S02]  /*56f0*/  LEA.HI R7, R50, 0x1b0, RZ, 0x1c ;  /* 0x000001b032077811 */ /* 0x000fe400078fe0ff */
[----:B------:R-:W-:Y:S01]  /*5700*/  LEA.HI.X.SX32 R233, R11, R24, 0x1, P0 ;  /* 0x000000180be97211 */ /* 0x000fe200000f0eff */
[----:B0-----:R-:W-:Y:S01]  /*5710*/  IMAD R11, R26, 0x20, R11 ;  /* 0x000000201a0b7824 */ /* 0x001fe200078e020b */
[C---:B------:R-:W-:Y:S01]  /*5720*/  LEA R230, P0, R20.reuse, R214, 0x1 ;  /* 0x000000d614e67211 */ /* 0x040fe200078008ff */
[----:B---3--:R-:W-:Y:S01]  /*5730*/  IMAD R7, R7, R14, RZ ;  /* 0x0000000e07077224 */ /* 0x008fe200078e02ff */
[----:B------:R-:W-:Y:S02]  /*5740*/  PRMT R21, RZ, 0x7610, R21 ;  /* 0x00007610ff157816 */ /* 0x000fe40000000015 */
[----:B------:R-:W-:Y:S02]  /*5750*/  LEA.HI.X.SX32 R231, R20, R24, 0x1, P0 ;  /* 0x0000001814e77211 */ /* 0x000fe400000f0eff */
[----:B------:R-:W-:Y:S01]  /*5760*/  LEA R228, P0, R11, R214, 0x1 ;  /* 0x000000d60be47211 */ /* 0x000fe200078008ff */
[----:B------:R-:W0:Y:S01]  /*5770*/  LDC R20, c[0x0][0x3d8] ;  /* 0x0000f600ff147b82 */ /* 0x000e220000000800 */
[----:B-1----:R-:W-:-:S02]  /*5780*/  LEA R12, R12, R11, 0x4 ;  /* 0x0000000b0c0c7211 */ /* 0x002fc400078e20ff */
[----:B------:R-:W-:Y:S02]  /*5790*/  LEA.HI.X.SX32 R229, R11, R24, 0x1, P0 ;  /* 0x000000180be57211 */ /* 0x000fe400000f0eff */
[C---:B------:R-:W-:Y:S01]  /*57a0*/  LEA R226, P0, R12.reuse, R214, 0x1 ;  /* 0x000000d60ce27211 */ /* 0x040fe200078008ff */
[----:B----4-:R-:W-:Y:S01]  /*57b0*/  IMAD R11, R13, 0x10, R12 ;  /* 0x000000100d0b7824 */ /* 0x010fe200078e020c */
[----:B------:R-:W-:Y:S02]  /*57c0*/  PRMT R13, RZ, 0x7610, R13 ;  /* 0x00007610ff0d7816 */ /* 0x000fe4000000000d */
[----:B------:R-:W-:Y:S02]  /*57d0*/  LEA.HI.X.SX32 R227, R12, R24, 0x1, P0 ;  /* 0x000000180ce37211 */ /* 0x000fe400000f0eff */
[----:B------:R-:W-:Y:S02]  /*57e0*/  LEA R224, P0, R11, R214, 0x1 ;  /* 0x000000d60be07211 */ /* 0x000fe400078008ff */
[----:B------:R-:W-:-:S02]  /*57f0*/  PRMT R23, RZ, 0x7610, R23 ;  /* 0x00007610ff177816 */ /* 0x000fc40000000017 */
[----:B------:R-:W-:Y:S01]  /*5800*/  LEA.HI.X.SX32 R225, R11, R24, 0x1, P0 ;  /* 0x000000180be17211 */ /* 0x000fe200000f0eff */
[----:B------:R-:W-:Y:S01]  /*5810*/  IMAD R11, R16, 0x20, R11 ;  /* 0x00000020100b7824 */ /* 0x000fe200078e020b */
[C---:B------:R-:W-:Y:S02]  /*5820*/  LEA R222, P0, R7.reuse, R214, 0x1 ;  /* 0x000000d607de7211 */ /* 0x040fe400078008ff */
[----:B------:R-:W-:Y:S01]  /*5830*/  PRMT R25, RZ, 0x7610, R25 ;  /* 0x00007610ff197816 */ /* 0x000fe20000000019 */
[----:B-----5:R-:W-:Y:S01]  /*5840*/  IMAD R12, R18, 0x10, R11 ;  /* 0x00000010120c7824 */ /* 0x020fe200078e020b */
[----:B------:R-:W-:Y:S01]  /*5850*/  LEA.HI.X.SX32 R223, R7, R24, 0x1, P0 ;  /* 0x0000001807df7211 */ /* 0x000fe200000f0eff */
[----:B--2---:R-:W1:Y:S01]  /*5860*/  SHFL.BFLY PT, R14, R9, 0x1, 0x1f ;  /* 0x0c201f00090e7f89 */ /* 0x004e6200000e0000 */
[----:B------:R-:W-:Y:S02]  /*5870*/  LEA R220, P0, R11, R214, 0x1 ;  /* 0x000000d60bdc7211 */ /* 0x000fe400078008ff */
[----:B------:R-:W-:-:S02]  /*5880*/  LEA.HI R7, R50, 0x1f0, RZ, 0x1c ;  /* 0x000001f032077811 */ /* 0x000fc400078fe0ff */
[----:B------:R-:W-:Y:S01]  /*5890*/  LEA.HI.X.SX32 R221, R11, R24, 0x1, P0 ;  /* 0x000000180bdd7211 */ /* 0x000fe200000f0eff */
[----:B------:R-:W-:Y:S01]  /*58a0*/  IMAD R11, R15, 0x10, R12 ;  /* 0x000000100f0b7824 */ /* 0x000fe200078e020c */
[C---:B------:R-:W-:Y:S01]  /*58b0*/  LEA R218, P0, R12.reuse, R214, 0x1 ;  /* 0x000000d60cda7211 */ /* 0x040fe200078008ff */
[----:B0-----:R-:W-:Y:S01]  /*58c0*/  IMAD R7, R7, R20, RZ ;  /* 0x0000001407077224 */ /* 0x001fe200078e02ff */
[----:B------:R-:W-:Y:S02]  /*58d0*/  PRMT R15, RZ, 0x7610, R15 ;  /* 0x00007610ff0f7816 */ /* 0x000fe4000000000f */
[----:B------:R-:W-:Y:S02]  /*58e0*/  LEA.HI.X.SX32 R219, R12, R24, 0x1, P0 ;  /* 0x000000180cdb7211 */ /* 0x000fe400000f0eff */
[----:B------:R-:W-:Y:S02]  /*58f0*/  LEA R216, P0, R11, R214, 0x1 ;  /* 0x000000d60bd87211 */ /* 0x000fe400078008ff */
[----:B------:R-:W-:-:S02]  /*5900*/  PRMT R27, RZ, 0x7610, R27 ;  /* 0x00007610ff1b7816 */ /* 0x000fc4000000001b */
[----:B------:R-:W-:Y:S02]  /*5910*/  LEA.HI.X.SX32 R217, R11, R24, 0x1, P0 ;  /* 0x000000180bd97211 */ /* 0x000fe400000f0eff */
[----:B------:R-:W-:-:S04]  /*5920*/  LEA R214, P0, R7, R214, 0x1 ;  /* 0x000000d607d67211 */ /* 0x000fc800078008ff */
[----:B------:R-:W-:Y:S02]  /*5930*/  LEA.HI.X.SX32 R215, R7, R24, 0x1, P0 ;  /* 0x0000001807d77211 */ /* 0x000fe400000f0eff */
[----:B------:R-:W-:Y:S02]  /*5940*/  LOP3.LUT P0, RZ, R50, 0x1, RZ, 0xc0, !PT ;  /* 0x0000000132ff7812 */ /* 0x000fe4000780c0ff */
[----:B-1----:R-:W-:Y:S02]  /*5950*/  FMNMX R14, R9, R14, !PT ;  /* 0x0000000e090e7209 */ /* 0x002fe40007800000 */
[----:B------:R-:W-:-:S13]  /*5960*/  ISETP.LT.U32.AND P0, PT, R56, 0x80, !P0 ;  /* 0x000000803800780c */ /* 0x000fda0004701070 */
[----:B------:R-:W-:Y:S01]  /*5970*/  @P0 STS [R52+0x10000], R14 ;  /* 0x0100000e34000388 */ /* 0x000fe20000000800 */
[----:B------:R-:W-:Y:S06]  /*5980*/  BAR.SYNC.DEFER_BLOCKING 0x0 ;  /* 0x0000000000007b1d */ /* 0x000fec0000010000 */
[----:B------:R-:W0:Y:S02]  /*5990*/  LDS R133, [R48+UR4+0x10000] ;  /* 0x0100000430857984 */ /* 0x000e240008000800 */
[----:B0-----:R-:W-:-:S05]  /*59a0*/  FMNMX R133, R133, -INF , !PT ;  /* 0xff80000085857809 */ /* 0x001fca0007800000 */
[--C-:B------:R-:W-:Y:S01]  /*59b0*/  FADD R10, R10, -R133.reuse ;  /* 0x800000850a0a7221 */ /* 0x100fe20000000000 */
[--C-:B------:R-:W-:Y:S01]  /*59c0*/  FADD R5, R5, -R133.reuse ;  /* 0x8000008505057221 */ /* 0x100fe20000000000 */
[--C-:B------:R-:W-:Y:S01]  /*59d0*/  FADD R6, R6, -R133.reuse ;  /* 0x8000008506067221 */ /* 0x100fe20000000000 */
[----:B------:R-:W-:Y:S01]  /*59e0*/  FADD R4, R4, -R133 ;  /* 0x8000008504047221 */ /* 0x000fe20000000000 */
[----:B------:R-:W-:Y:S01]  /*59f0*/  FMUL R10, R10, 1.4426950216293334961 ;  /* 0x3fb8aa3b0a0a7820 */ /* 0x000fe20000400000 */
[----:B------:R-:W-:Y:S01]  /*5a00*/  FMUL R5, R5, 1.4426950216293334961 ;  /* 0x3fb8aa3b05057820 */ /* 0x000fe20000400000 */
[----:B------:R-:W-:Y:S01]  /*5a10*/  FMUL R6, R6, 1.4426950216293334961 ;  /* 0x3fb8aa3b06067820 */ /* 0x000fe20000400000 */
[----:B------:R-:W-:-:S03]  /*5a20*/  FMUL R4, R4, 1.4426950216293334961 ;  /* 0x3fb8aa3b04047820 */ /* 0x000fc60000400000 */
[----:B------:R-:W-:Y:S08]  /*5a30*/  MUFU.EX2 R10, R10 ;  /* 0x0000000a000a7308 */ /* 0x000ff00000000800 */
[----:B------:R-:W0:Y:S08]  /*5a40*/  MUFU.EX2 R5, R5 ;  /* 0x0000000500057308 */ /* 0x000e300000000800 */
[----:B------:R-:W1:Y:S08]  /*5a50*/  MUFU.EX2 R6, R6 ;  /* 0x0000000600067308 */ /* 0x000e700000000800 */
[----:B------:R-:W2:Y:S01]  /*5a60*/  MUFU.EX2 R7, R4 ;  /* 0x0000000400077308 */ /* 0x000ea20000000800 */
[----:B0-----:R-:W-:-:S04]  /*5a70*/  FADD R9, R10, R5 ;  /* 0x000000050a097221 */ /* 0x001fc80000000000 */
[----:B-1----:R-:W-:-:S04]  /*5a80*/  FADD R12, R6, R9 ;  /* 0x00000009060c7221 */ /* 0x002fc80000000000 */
[----:B--2---:R-:W-:-:S05]  /*5a90*/  FADD R12, R7, R12 ;  /* 0x0000000c070c7221 */ /* 0x004fca0000000000 */
[----:B------:R-:W0:Y:S02]  /*5aa0*/  SHFL.BFLY PT, R9, R12, 0x10, 0x1f ;  /* 0x0e001f000c097f89 */ /* 0x000e2400000e0000 */
[----:B0-----:R-:W-:Y:S01]  /*5ab0*/  FADD R9, R12, R9 ;  /* 0x000000090c097221 */ /* 0x001fe20000000000 */
[----:B------:R-:W-:Y:S06]  /*5ac0*/  BAR.SYNC.DEFER_BLOCKING 0x0 ;  /* 0x0000000000007b1d */ /* 0x000fec0000010000 */
[----:B------:R-:W-:Y:S02]  /*5ad0*/  @!P5 STS [R54+UR4+0x10000], R9 ;  /* 0x010000093600d988 */ /* 0x000fe40008000804 */
[----:B------:R-:W-:Y:S06]  /*5ae0*/  BAR.SYNC.DEFER_BLOCKING 0x0 ;  /* 0x0000000000007b1d */ /* 0x000fec0000010000 */
[----:B------:R-:W0:Y:S04]  /*5af0*/  @!P6 LDS R8, [R52+0x10000] ;  /* 0x010000003408e984 */ /* 0x000e280000000800 */
[----:B0-----:R-:W0:Y:S02]  /*5b00*/  SHFL.BFLY PT, R11, R8, 0x1, 0x1f ;  /* 0x0c201f00080b7f89 */ /* 0x001e2400000e0000 */
[----:B0-----:R-:W-:-:S05]  /*5b10*/  FADD R11, R8, R11 ;  /* 0x0000000b080b7221 */ /* 0x001fca0000000000 */
[----:B------:R0:W-:Y:S01]  /*5b20*/  @P0 STS [R52+0x10000], R11 ;  /* 0x0100000b34000388 */ /* 0x0001e20000000800 */
[----:B------:R-:W-:Y:S01]  /*5b30*/  BAR.SYNC.DEFER_BLOCKING 0x0 ;  /* 0x0000000000007b1d */ /* 0x000fe20000010000 */
[----:B0-----:R-:W-:-:S05]  /*5b40*/  PRMT R11, RZ, 0x7610, R11 ;  /* 0x00007610ff0b7816 */ /* 0x001fca000000000b */
[----:B------:R-:W2:Y:S04]  /*5b50*/  @P3 LDG.E.U16 R13, desc[UR8][R98.64] ;  /* 0x00000008620d3981 */ /* 0x000ea8000c1e1500 */
[----:B------:R-:W3:Y:S04]  /*5b60*/  @P3 LDG.E.U16 R15, desc[UR8][R96.64] ;  /* 0x00000008600f3981 */ /* 0x000ee8000c1e1500 */
[----:B------:R-:W4:Y:S04]  /*5b70*/  @P3 LDG.E.U16 R17, desc[UR8][R94.64] ;  /* 0x000000085e113981 */ /* 0x000f28000c1e1500 */
[----:B------:R-:W5:Y:S04]  /*5b80*/  @P3 LDG.E.U16 R19, desc[UR8][R92.64] ;  /* 0x000000085c133981 */ /* 0x000f68000c1e1500 */
        /* <DEDUP_REMOVED lines=27> */
[----:B------:R-:W5:Y:S01]  /*5d40*/  @P3 LDG.E.U16 R11, desc[UR8][R78.64] ;  /* 0x000000084e0b3981 */ /* 0x000f62000c1e1500 */
[----:B------:R-:W-:-:S04]  /*5d50*/  SHF.R.S32.HI R4, RZ, 0x6, R50 ;  /* 0x00000006ff047819 */ /* 0x000fc80000011432 */
[----:B------:R-:W-:-:S04]  /*5d60*/  SGXT R4, R4, 0x1 ;  /* 0x000000010404781a */ /* 0x000fc80000000200 */
[----:B------:R-:W-:-:S04]  /*5d70*/  LOP3.LUT R9, R4, 0x90, RZ, 0xc0, !PT ;  /* 0x0000009004097812 */ /* 0x000fc800078ec0ff */
[----:B------:R-:W-:Y:S02]  /*5d80*/  LOP3.LUT R132, R9, 0x17e, R132, 0x78, !PT ;  /* 0x0000017e09847812 */ /* 0x000fe400078e7884 */
[----:B------:R-:W0:Y:S01]  /*5d90*/  LDS R9, [R48+UR4+0x10000] ;  /* 0x0100000430097984 */ /* 0x000e220008000800 */
[----:B------:R-:W-:Y:S01]  /*5da0*/  BAR.SYNC.DEFER_BLOCKING 0x0 ;  /* 0x0000000000007b1d */ /* 0x000fe20000010000 */
[----:B------:R-:W-:Y:S01]  /*5db0*/  FADD R4, -R133, -INF ;  /* 0xff80000085047421 */ /* 0x000fe20000000100 */
[----:B------:R-:W-:-:S03]  /*5dc0*/  R2UR UR10, R0 ;  /* 0x00000000000a72ca */ /* 0x000fc600000e0000 */
[----:B------:R-:W-:-:S04]  /*5dd0*/  FMUL R4, R4, 1.4426950216293334961 ;  /* 0x3fb8aa3b04047820 */ /* 0x000fc80000400000 */
[----:B------:R1:W0:Y:S01]  /*5de0*/  MUFU.EX2 R0, R4 ;  /* 0x0000000400007308 */ /* 0x0002220000000800 */
[----:B------:R-:W-:Y:S01]  /*5df0*/  UIADD3 UR74, UPT, UPT, UR5, 0x110, URZ ;  /* 0x00000110054a7890 */ /* 0x000fe2000fffe0ff */
[----:B------:R-:W-:-:S04]  /*5e00*/  F2FP.BF16.F32.PACK_AB R10, R5, R10 ;  /* 0x0000000a050a723e */ /* 0x000fc800000010ff */
[----:B------:R-:W-:Y:S01]  /*5e10*/  UIADD3 UR75, UPT, UPT, UR10, UR75, UR74 ;  /* 0x0000004b0a4b7290 */ /* 0x000fe2000fffe04a */
[----:B--2---:R-:W-:Y:S04]  /*5e20*/  STS.U16 [R132+UR4+0x10000], R13 ;  /* 0x0100000d84007988 */ /* 0x004fe80008000404 */
[----:B---3--:R-:W-:Y:S04]  /*5e30*/  STS.U16 [R132+UR4+0x10200], R15 ;  /* 0x0102000f84007988 */ /* 0x008fe80008000404 */
[----:B----4-:R-:W-:Y:S04]  /*5e40*/  STS.U16 [R132+UR4+0x10400], R17 ;  /* 0x0104001184007988 */ /* 0x010fe80008000404 */
[----:B-----5:R-:W-:Y:S04]  /*5e50*/  STS.U16 [R132+UR4+0x10600], R19 ;  /* 0x0106001384007988 */ /* 0x020fe80008000404 */
        /* <DEDUP_REMOVED lines=28> */
[----:B--2---:R-:W-:Y:S01]  /*6020*/  F2FP.BF16.F32.PACK_AB R11, R7, R6 ;  /* 0x00000006070b723e */ /* 0x004fe200000010ff */
[----:B01----:R-:W-:Y:S06]  /*6030*/  @!P3 BRA `(.L_x_9) ;  /* 0x000000000008b947 */ /* 0x003fec0003800000 */
[----:B------:R0:W-:Y:S01]  /*6040*/  STTM.16dp32bit_t0_t15.x2 tmem[UR75], R10 ;  /* 0x0000000a000079ed */ /* 0x0001e2000888004b */
[----:B------:R0:W-:Y:S02]  /*6050*/  STTM.16dp32bit_t16_t31.x2 tmem[UR75+0x2], R10 ;  /* 0x0000020a000079ed */ /* 0x0001e400088a004b */
.L_x_9:
[----:B------:R-:W1:Y:S01]  /*6060*/  FENCE.VIEW.ASYNC.T ;  /* 0x00000000000073c6 */ /* 0x000e620000000200 */
[----:B------:R-:W-:Y:S01]  /*6070*/  FADD R150, R0, R9 ;  /* 0x0000000900967221 */ /* 0x000fe20000000000 */
[----:B-1----:R-:W-:Y:S06]  /*6080*/  BAR.SYNC.DEFER_BLOCKING 0x0 ;  /* 0x0000000000007b1d */ /* 0x002fec0000010000 */
[----:B0-----:R-:W0:Y:S01]  /*6090*/  LDTM.x128 R4, tmem[UR6] ;  /* 0x00000006000479ee */ /* 0x001e2200083c0000 */
[----:B------:R-:W-:Y:S01]  /*60a0*/  NOP ;  /* 0x0000000000007918 */ /* 0x000fe20000000000 */
[----:B------:R-:W-:Y:S05]  /*60b0*/  @!P3 BRA `(.L_x_10) ;  /* 0x000000080004b947 */ /* 0x000fea0003800000 */
[C---:B0-----:R-:W-:Y:S01]  /*60c0*/  FMUL R4, R0.reuse, R4 ;  /* 0x0000000400047220 */ /* 0x041fe20000400000 */
[C---:B------:R-:W-:Y:S01]  /*60d0*/  FMUL R5, R0.reuse, R5 ;  /* 0x0000000500057220 */ /* 0x040fe20000400000 */
        /* <DEDUP_REMOVED lines=125> */
[----:B------:R-:W-:-:S04]  /*68b0*/  FMUL R131, R0, R131 ;  /* 0x0000008300837220 */ /* 0x000fc80000400000 */
[----:B------:R1:W-:Y:S03]  /*68c0*/  STTM.x128 tmem[UR6], R4 ;  /* 0x00000004000079ed */ /* 0x0003e600083c0006 */
.L_x_10:
[----:B01----:R-:W2:Y:S01]  /*68d0*/  LDL R33, [R1+0x168] ;  /* 0x0001680001217983 */ /* 0x003ea20000100800 */
[----:B------:R-:W-:Y:S02]  /*68e0*/  FSEL R0, R133, -INF , P3 ;  /* 0xff80000085007808 */ /* 0x000fe40001800000 */
[----:B------:R-:W-:Y:S01]  /*68f0*/  FSEL R150, R150, 1, P3 ;  /* 0x3f80000096967808 */ /* 0x000fe20001800000 */
[----:B------:R-:W0:Y:S02]  /*6900*/  FENCE.VIEW.ASYNC.T ;  /* 0x00000000000073c6 */ /* 0x000e240000000200 */
[----:B0-----:R-:W-:Y:S06]  /*6910*/  BAR.SYNC.DEFER_BLOCKING 0x0 ;  /* 0x0000000000007b1d */ /* 0x001fec0000010000 */
[----:B------:R0:W-:Y:S06]  /*6920*/  MEMBAR.ALL.CTA ;  /* 0x0000000000007992 */ /* 0x0001ec0000008000 */
[----:B0-----:R-:W0:Y:S02]  /*6930*/  FENCE.VIEW.ASYNC.S ;  /* 0x00000000000073c6 */ /* 0x001e240000000000 */
[----:B0-----:R-:W-:Y:S01]  /*6940*/  BAR.SYNC.DEFER_BLOCKING 0x0 ;  /* 0x0000000000007b1d */ /* 0x001fe20000010000 */
[----:B--2---:R-:W-:-:S05]  /*6950*/  VIADD R10, R33, 0x1c000 ;  /* 0x0001c000210a7836 */ /* 0x004fca0000000000 */
[----:B------:R-:W-:Y:S05]  /*6960*/  @!P4 BRA `(.L_x_11) ;  /* 0x000000000080c947 */ /* 0x000fea0003800000 */
[----:B------:R-:W-:Y:S01]  /*6970*/  VIADD R4, R33, 0x10000 ;  /* 0x0001000021047836 */ /* 0x000fe20000000000 */
[----:B------:R-:W-:Y:S01]  /*6980*/  ELECT P3, URZ, PT ;  /* 0x0000000000ff782f */ /* 0x000fe20003860000 */
[----:B------:R-:W-:Y:S01]  /*6990*/  IMAD.MOV.U32 R5, RZ, RZ, RZ ;  /* 0x000000ffff057224 */ /* 0x000fe200078e00ff */
[----:B------:R-:W-:Y:S01]  /*69a0*/  UMOV UR13, 0x3fffbfef ;  /* 0x3fffbfef000d7882 */ /* 0x000fe20000000000 */
[----:B------:R-:W-:Y:S01]  /*69b0*/  UIADD3 UR14, UPT, UPT, UR5, 0x100000, URZ ;  /* 0x00100000050e7890 */ /* 0x000fe2000fffe0ff */
[----:B------:R-:W-:Y:S01]  /*69c0*/  SHF.R.U32.HI R4, RZ, 0x4, R4 ;  /* 0x00000004ff047819 */ /* 0x000fe20000011604 */
[----:B------:R-:W-:Y:S01]  /*69d0*/  UMOV UR18, 0x0 ;  /* 0x0000000000127882 */ /* 0x000fe20000000000 */
[----:B------:R-:W-:Y:S01]  /*69e0*/  R2UR UR11, R5 ;  /* 0x00000000050b72ca */ /* 0x000fe200000e0000 */
[----:B------:R-:W-:Y:S01]  /*69f0*/  UMOV UR19, 0x4400490 ;  /* 0x0440049000137882 */ /* 0x000fe20000000000 */
[----:B------:R-:W-:Y:S01]  /*6a00*/  SGXT.U32 R4, R4, 0xe ;  /* 0x0000000e0404781a */ /* 0x000fe20000000000 */
[----:B------:R-:W-:Y:S03]  /*6a10*/  BSSY.RECONVERGENT B0, `(.L_x_12) ;  /* 0x0000014000007945 */ /* 0x000fe60003800200 */
[C---:B------:R-:W-:Y:S01]  /*6a20*/  R2UR UR12, R4.reuse ;  /* 0x00000000040c72ca */ /* 0x040fe200000e0000 */
[----:B------:R-:W-:Y:S01]  /*6a30*/  @P3 IMAD.MOV.U32 R5, RZ, RZ, -0x3fffbff0 ;  /* 0xc0004010ff053424 */ /* 0x000fe200078e00ff */
[----:B------:R-:W-:-:S04]  /*6a40*/  R2UR UR10, R4 ;  /* 0x00000000040a72ca */ /* 0x000fc800000e0000 */
[----:B------:R-:W-:-:S07]  /*6a50*/  @P3 R2UR UR17, R5 ;  /* 0x00000000051132ca */ /* 0x000fce00000e0000 */
[----:B------:R-:W-:Y:S01]  /*6a60*/  IMAD.U32 R4, RZ, RZ, UR12 ;  /* 0x0000000cff047e24 */ /* 0x000fe2000f8e00ff */
[----:B------:R-:W-:Y:S02]  /*6a70*/  UMOV UR12, 0xfffffe00 ;  /* 0xfffffe00000c7882 */ /* 0x000fe40000000000 */
[----:B------:R-:W-:Y:S02]  /*6a80*/  UIADD3.64 UR10, UPT, UPT, UR10, -UR12, URZ ;  /* 0x8000000c0a0a7297 */ /* 0x000fe4000fffe0ff */
[----:B------:R-:W-:Y:S01]  /*6a90*/  @P3 R2UR UR16, R4 ;  /* 0x00000000041032ca */ /* 0x000fe200000e0000 */
[----:B------:R-:W-:Y:S01]  /*6aa0*/  UMOV UR12, 0x0 ;  /* 0x00000000000c7882 */ /* 0x000fe20000000000 */
[----:B------:R-:W-:-:S11]  /*6ab0*/  UMOV UR13, 0x4400490 ;  /* 0x04400490000d7882 */ /* 0x000fd60000000000 */
[----:B------:R0:W-:Y:S01]  /*6ac0*/  UTCHMMA tmem[UR74], gdesc[UR16], tmem[UR5], tmem[UR12], idesc[UR13], UPT ;  /* 0x00ff0c104a0079ea */ /* 0x0001e2000b800005 */
[----:B------:R0:W-:Y:S01]  /*6ad0*/  UTCHMMA tmem[UR74], gdesc[UR10], tmem[UR14], tmem[UR18], idesc[UR19], UPT ;  /* 0x00ff120a4a0079ea */ /* 0x0001e2000b80000e */
[----:B------:R-:W-:Y:S05]  /*6ae0*/  @!P3 BRA `(.L_x_13) ;  /* 0x000000000018b947 */ /* 0x000fea0003800000 */
[----:B------:R-:W-:Y:S01]  /*6af0*/  HFMA2 R11, -RZ, RZ, 0, 0 ;  /* 0x00000000ff0b7431 */ /* 0x000fe200000001ff */
[----:B0-----:R-:W-:-:S04]  /*6b00*/  R2UR UR10, R10 ;  /* 0x000000000a0a72ca */ /* 0x001fc800000e0000 */
[----:B------:R-:W-:-:S13]  /*6b10*/  R2UR UR11, R11 ;  /* 0x000000000b0b72ca */ /* 0x000fda00000e0000 */
[----:B------:R-:W-:Y:S02]  /*6b20*/  UMOV UR10, UR10 ;  /* 0x0000000a000a7c82 */ /* 0x000fe40008000000 */
[----:B------:R1:W-:Y:S01]  /*6b30*/  UTCBAR [UR10], URZ ;  /* 0x000000ff0a0073e9 */ /* 0x0003e200080000ff */
[----:B------:R-:W-:Y:S02]  /*6b40*/  NOP ;  /* 0x0000000000007918 */ /* 0x000fe40000000000 */
.L_x_13:
[----:B01----:R-:W-:Y:S05]  /*6b50*/  BSYNC.RECONVERGENT B0 ;  /* 0x0000000000007941 */ /* 0x003fea0003800200 */
.L_x_12:
[----:B------:R-:W-:Y:S05]  /*6b60*/  BRA `(.L_x_14) ;  /* 0x0000000000087947 */ /* 0x000fea0003800000 */
.L_x_11:
[----:B------:R-:W-:-:S13]  /*6b70*/  ISETP.GE.AND P3, PT, R140, RZ, PT ;  /* 0x000000ff8c00720c */ /* 0x000fda0003f66270 */
[----:B------:R-:W-:Y:S05]  /*6b80*/  @!P3 BRA `(.L_x_15) ;  /* 0x0000003c001cb947 */ /* 0x000fea0003800000 */
.L_x_14:
[----:B------:R-:W-:Y:S01]  /*6b90*/  IMAD.U32 R3, RZ, RZ, UR4 ;  /* 0x00000004ff037e24 */ /* 0x000fe2000f8e00ff */
[----:B------:R-:W-:Y:S01]  /*6ba0*/  SHF.R.U32.HI R2, RZ, 0x4, R2 ;  /* 0x00000004ff027819 */ /* 0x000fe20000011602 */
[----:B------:R-:W-:Y:S01]  /*6bb0*/  UMOV UR72, 0xfffffe00 ;  /* 0xfffffe0000487882 */ /* 0x000fe20000000000 */
[----:B------:R-:W-:Y:S01]  /*6bc0*/  MOV R147, RZ ;  /* 0x000000ff00937202 */ /* 0x000fe20000000f00 */
[----:B------:R-:W-:Y:S01]  /*6bd0*/  UMOV UR73, 0x3fffbfef ;  /* 0x3fffbfef00497882 */ /* 0x000fe20000000000 */
[----:B------:R-:W-:Y:S01]  /*6be0*/  SHF.R.U32.HI R3, RZ, 0x4, R3 ;  /* 0x00000004ff037819 */ /* 0x000fe20000011603 */
[----:B------:R-:W-:Y:S01]  /*6bf0*/  IMAD.SHL.U32 R47, R142, 0x10, RZ ;  /* 0x000000108e2f7824 */ /* 0x000fe200078e00ff */
[----:B------:R-:W-:Y:S01]  /*6c00*/  SGXT.U32 R5, R2, 0xe ;  /* 0x0000000e0205781a */ /* 0x000fe20000000000 */
[----:B------:R-:W-:Y:S01]  /*6c10*/  IMAD.SHL.U32 R46, R141, 0x10, RZ ;  /* 0x000000108d2e7824 */ /* 0x000fe200078e00ff */
[----:B------:R-:W-:Y:S02]  /*6c20*/  SGXT.U32 R252, R3, 0xe ;  /* 0x0000000e03fc781a */ /* 0x000fe40000000000 */
[----:B------:R-:W-:-:S02]  /*6c30*/  CS2R R2, SRZ ;  /* 0x0000000000027805 */ /* 0x000fc4000001ff00 */
[----:B------:R-:W-:Y:S01]  /*6c40*/  IADD3 R6, P4, PT, R5, 0x2, RZ ;  /* 0x0000000205067810 */ /* 0x000fe20007f9e0ff */
[----:B------:R0:W-:Y:S01]  /*6c50*/  STL [R1+0x78], R5 ;  /* 0x0000780501007387 */ /* 0x0001e20000100800 */
[----:B------:R-:W-:Y:S01]  /*6c60*/  IADD3 R4, P3, PT, R252, 0x80, RZ ;  /* 0x00000080fc047810 */ /* 0x000fe20007f7e0ff */
[----:B------:R-:W-:Y:S01]  /*6c70*/  IMAD.MOV.U32 R141, RZ, RZ, 0x1 ;  /* 0x00000001ff8d7424 */ /* 0x000fe200078e00ff */
[----:B------:R-:W-:Y:S01]  /*6c80*/  R2UR UR71, R147 ;  /* 0x00000000934772ca */ /* 0x000fe200000e0000 */
[----:B------:R-:W-:Y:S01]  /*6c90*/  IMAD.MOV.U32 R140, RZ, RZ, RZ ;  /* 0x000000ffff8c7224 */ /* 0x000fe200078e00ff */
[----:B------:R-:W-:Y:S01]  /*6ca0*/  R2UR UR62, R4 ;  /* 0x00000000043e72ca */ /* 0x000fe200000e0000 */
[----:B------:R-:W-:Y:S01]  /*6cb0*/  IMAD.MOV.U32 R142, RZ, RZ, RZ ;  /* 0x000000ffff8e7224 */ /* 0x000fe200078e00ff */
[----:B------:R-:W-:Y:S02]  /*6cc0*/  R2UR UR10, R6 ;  /* 0x00000000060a72ca */ /* 0x000fe400000e0000 */
[----:B0-----:R-:W-:-:S02]  /*6cd0*/  IADD3.X R5, PT, PT, R3, 0x40004040, RZ, P3, !PT ;  /* 0x4000404003057810 */ /* 0x001fc40001ffe4ff */
[----:B------:R-:W-:Y:S01]  /*6ce0*/  IADD3.X R3, PT, PT, R2, 0x40004040, RZ, P4, !PT ;  /* 0x4000404002037810 */ /* 0x000fe200027fe4ff */
[----:B------:R-:W-:Y:S01]  /*6cf0*/  VIADD R2, R33, 0x18000 ;  /* 0x0001800021027836 */ /* 0x000fe20000000000 */
[C---:B------:R-:W-:Y:S02]  /*6d00*/  IADD3 R7, P3, PT, R4.reuse, 0x80, RZ ;  /* 0x0000008004077810 */ /* 0x040fe40007f7e0ff */
[----:B------:R-:W-:Y:S02]  /*6d10*/  R2UR UR11, R3 ;  /* 0x00000000030b72ca */ /* 0x000fe400000e0000 */
[----:B------:R-:W-:Y:S01]  /*6d20*/  SHF.R.U32.HI R2, RZ, 0x4, R2 ;  /* 0x00000004ff027819 */ /* 0x000fe20000011602 */
[----:B------:R-:W-:Y:S01]  /*6d30*/  IMAD.X R8, RZ, RZ, R5, P3 ;  /* 0x000000ffff087224 */ /* 0x000fe200018e0605 */
[----:B------:R-:W-:Y:S02]  /*6d40*/  IADD3 R12, P3, PT, R4, 0x180, RZ ;  /* 0x00000180040c7810 */ /* 0x000fe40007f7e0ff */
[----:B------:R-:W-:-:S02]  /*6d50*/  SGXT.U32 R146, R2, 0xe ;  /* 0x0000000e0292781a */ /* 0x000fc40000000000 */
[----:B------:R-:W-:Y:S01]  /*6d60*/  MOV R148, UR62 ;  /* 0x0000003e00947c02 */ /* 0x000fe20008000f00 */
[--C-:B------:R-:W-:Y:S01]  /*6d70*/  IMAD.X R13, RZ, RZ, R5.reuse, P3 ;  /* 0x000000ffff0d7224 */ /* 0x100fe200018e0605 */
[----:B------:R-:W-:Y:S02]  /*6d80*/  R2UR UR70, R146 ;  /* 0x00000000924672ca */ /* 0x000fe400000e0000 */
[C---:B------:R-:W-:Y:S02]  /*6d90*/  IADD3 R16, P3, PT, R4.reuse, 0x280, RZ ;  /* 0x0000028004107810 */ /* 0x040fe40007f7e0ff */
[C---:B------:R-:W-:Y:S02]  /*6da0*/  IADD3 R9, P4, PT, R4.reuse, 0x100, RZ ;  /* 0x0000010004097810 */ /* 0x040fe40007f9e0ff */
[----:B------:R-:W-:Y:S01]  /*6db0*/  R2UR UR76, R7 ;  /* 0x00000000074c72ca */ /* 0x000fe200000e0000 */
[--C-:B------:R-:W-:Y:S01]  /*6dc0*/  IMAD.X R17, RZ, RZ, R5.reuse, P3 ;  /* 0x000000ffff117224 */ /* 0x100fe200018e0605 */
[----:B------:R-:W-:Y:S01]  /*6dd0*/  IADD3 R20, P3, PT, R4, 0x380, RZ ;  /* 0x0000038004147810 */ /* 0x000fe20007f7e0ff */
[----:B------:R-:W-:Y:S01]  /*6de0*/  IMAD.X R11, RZ, RZ, R5, P4 ;  /* 0x000000ffff0b7224 */ /* 0x000fe200020e0605 */
[----:B------:R-:W-:-:S02]  /*6df0*/  R2UR UR12, R9 ;  /* 0x00000000090c72ca */ /* 0x000fc400000e0000 */
[C---:B------:R-:W-:Y:S01]  /*6e00*/  IADD3 R14, P4, PT, R4.reuse, 0x200, RZ ;  /* 0x00000200040e7810 */ /* 0x040fe20007f9e0ff */
[----:B------:R-:W-:Y:S01]  /*6e10*/  UIADD3.64 UR70, UPT, UPT, UR70, -UR72, URZ ;  /* 0x8000004846467297 */ /* 0x000fe2000fffe0ff */
[----:B------:R-:W-:Y:S01]  /*6e20*/  R2UR UR73, R149 ;  /* 0x00000000954972ca */ /* 0x000fe200000e0000 */
[--C-:B------:R-:W-:Y:S01]  /*6e30*/  IMAD.X R21, RZ, RZ, R5.reuse, P3 ;  /* 0x000000ffff157224 */ /* 0x100fe200018e0605 */
[----:B------:R-:W-:Y:S01]  /*6e40*/  R2UR UR73, R5 ;  /* 0x00000000054972ca */ /* 0x000fe200000e0000 */
[--C-:B------:R-:W-:Y:S01]  /*6e50*/  IMAD.X R15, RZ, RZ, R5.reuse, P4 ;  /* 0x000000ffff0f7224 */ /* 0x100fe200020e0605 */
[----:B------:R-:W-:Y:S01]  /*6e60*/  IADD3 R24, P3, PT, R4, 0x480, RZ ;  /* 0x0000048004187810 */ /* 0x000fe20007f7e0ff */
[----:B------:R-:W-:Y:S01]  /*6e70*/  IMAD.U32 R152, RZ, RZ, UR70 ;  /* 0x00000046ff987e24 */ /* 0x000fe2000f8e00ff */
[----:B------:R-:W-:Y:S01]  /*6e80*/  R2UR UR72, R148 ;  /* 0x00000000944872ca */ /* 0x000fe200000e0000 */
[----:B------:R-:W-:Y:S01]  /*6e90*/  IMAD.U32 R153, RZ, RZ, UR71 ;  /* 0x00000047ff997e24 */ /* 0x000fe2000f8e00ff */
[----:B------:R-:W-:Y:S01]  /*6ea0*/  UIADD3.64 UR70, UPT, UPT, UR10, 0x4, URZ ;  /* 0x000000040a467897 */ /* 0x000fe2000fffe0ff */
[----:B------:R-:W-:Y:S01]  /*6eb0*/  IMAD.X R25, RZ, RZ, R5, P3 ;  /* 0x000000ffff197224 */ /* 0x000fe200018e0605 */
[----:B------:R-:W-:-:S02]  /*6ec0*/  IADD3 R28, P3, PT, R4, 0x580, RZ ;  /* 0x00000580041c7810 */ /* 0x000fc40007f7e0ff */
[----:B------:R-:W-:Y:S02]  /*6ed0*/  R2UR UR14, R12 ;  /* 0x000000000c0e72ca */ /* 0x000fe400000e0000 */
[----:B------:R-:W-:Y:S01]  /*6ee0*/  IMAD.U32 R210, RZ, RZ, UR70 ;  /* 0x00000046ffd27e24 */ /* 0x000fe2000f8e00ff */
[----:B------:R-:W-:Y:S01]  /*6ef0*/  R2UR UR16, R14 ;  /* 0x000000000e1072ca */ /* 0x000fe200000e0000 */
[----:B------:R-:W-:Y:S01]  /*6f00*/  IMAD.U32 R149, RZ, RZ, UR73 ;  /* 0x00000049ff957e24 */ /* 0x000fe2000f8e00ff */
[----:B------:R-:W-:Y:S01]  /*6f10*/  UIADD3.64 UR72, UPT, UPT, UR10, 0x2, URZ ;  /* 0x000000020a487897 */ /* 0x000fe2000fffe0ff */
[--C-:B------:R-:W-:Y:S01]  /*6f20*/  IMAD.X R29, RZ, RZ, R5.reuse, P3 ;  /* 0x000000ffff1d7224 */ /* 0x100fe200018e0605 */
[C---:B------:R-:W-:Y:S01]  /*6f30*/  IADD3 R32, P3, PT, R4.reuse, 0x680, RZ ;  /* 0x0000068004207810 */ /* 0x040fe20007f7e0ff */
[----:B------:R-:W-:Y:S01]  /*6f40*/  IMAD.U32 R211, RZ, RZ, UR71 ;  /* 0x00000047ffd37e24 */ /* 0x000fe2000f8e00ff */
[----:B------:R-:W-:Y:S01]  /*6f50*/  UIADD3.64 UR70, UPT, UPT, UR10, 0x80, URZ ;  /* 0x000000800a467897 */ /* 0x000fe2000fffe0ff */
[----:B------:R-:W-:Y:S01]  /*6f60*/  IADD3 R18, P4, PT, R4, 0x300, RZ ;  /* 0x0000030004127810 */ /* 0x000fe20007f9e0ff */
[----:B------:R-:W-:Y:S01]  /*6f70*/  IMAD.U32 R212, RZ, RZ, UR72 ;  /* 0x00000048ffd47e24 */ /* 0x000fe2000f8e00ff */
[----:B------:R-:W-:Y:S01]  /*6f80*/  R2UR UR18, R16 ;  /* 0x00000000101272ca */ /* 0x000fe200000e0000 */
[--C-:B------:R-:W-:Y:S01]  /*6f90*/  IMAD.X R33, RZ, RZ, R5.reuse, P3 ;  /* 0x000000ffff217224 */ /* 0x100fe200018e0605 */
[----:B------:R-:W-:Y:S01]  /*6fa0*/  IADD3 R36, P3, PT, R4, 0x780, RZ ;  /* 0x0000078004247810 */ /* 0x000fe20007f7e0ff */
[----:B------:R-:W-:Y:S01]  /*6fb0*/  IMAD.U32 R213, RZ, RZ, UR73 ;  /* 0x00000049ffd57e24 */ /* 0x000fe2000f8e00ff */
[----:B------:R-:W-:Y:S01]  /*6fc0*/  UIADD3.64 UR72, UPT, UPT, UR10, 0x7e, URZ ;  /* 0x0000007e0a487897 */ /* 0x000fe2000fffe0ff */
        /* <DEDUP_REMOVED lines=8> */
[----:B------:R-:W-:Y:S01]  /*7050*/  IMAD.U32 R209, RZ, RZ, UR73 ;  /* 0x00000049ffd17e24 */ /* 0x000fe2000f8e00ff */
[----:B------:R-:W-:Y:S01]  /*7060*/  UIADD3.64 UR72, UPT, UPT, UR10, 0x82, URZ ;  /* 0x000000820a487897 */ /* 0x000fe2000fffe0ff */
[--C-:B------:R-:W-:Y:S01]  /*7070*/  IMAD.X R2, RZ, RZ, R5.reuse, P3 ;  /* 0x000000ffff027224 */ /* 0x100fe200018e0605 */
[----:B------:R-:W-:Y:S01]  /*7080*/  IADD3 R43, P3, PT, R4, 0x980, RZ ;  /* 0x00000980042b7810 */ /* 0x000fe20007f7e0ff */
[----:B------:R-:W-:Y:S01]  /*7090*/  IMAD.U32 R202, RZ, RZ, UR70 ;  /* 0x00000046ffca7e24 */ /* 0x000fe2000f8e00ff */
[----:B------:R-:W-:Y:S01]  /*70a0*/  R2UR UR26, R24 ;  /* 0x00000000181a72ca */ /* 0x000fe200000e0000 */
[----:B------:R-:W-:Y:S01]  /*70b0*/  IMAD.U32 R203, RZ, RZ, UR71 ;  /* 0x00000047ffcb7e24 */ /* 0x000fe2000f8e00ff */
[----:B------:R-:W-:Y:S01]  /*70c0*/  MOV R204, UR72 ;  /* 0x0000004800cc7c02 */ /* 0x000fe20008000f00 */
[----:B------:R-:W-:Y:S01]  /*70d0*/  IMAD.U32 R205, RZ, RZ, UR73 ;  /* 0x00000049ffcd7e24 */ /* 0x000fe2000f8e00ff */
[----:B------:R-:W-:Y:S01]  /*70e0*/  UIADD3.64 UR72, UPT, UPT, UR10, 0xfe, URZ ;  /* 0x000000fe0a487897 */ /* 0x000fe2000fffe0ff */
[--C-:B------:R-:W-:Y:S01]  /*70f0*/  IMAD.X R6, RZ, RZ, R5.reuse, P3 ;  /* 0x000000ffff067224 */ /* 0x100fe200018e0605 */
[----:B------:R-:W-:Y:S01]  /*7100*/  UIADD3.64 UR70, UPT, UPT, UR10, 0x100, URZ ;  /* 0x000001000a467897 */ /* 0x000fe2000fffe0ff */
[C---:B------:R-:W-:Y:S01]  /*7110*/  IADD3 R44, P3, PT, R4.reuse, 0xa00, RZ ;  /* 0x00000a00042c7810 */ /* 0x040fe20007f7e0ff */
[--C-:B------:R-:W-:Y:S01]  /*7120*/  IMAD.X R19, RZ, RZ, R5.reuse, P4 ;  /* 0x000000ffff137224 */ /* 0x100fe200020e0605 */
[----:B------:R-:W-:Y:S01]  /*7130*/  IADD3 R22, P4, PT, R4, 0x400, RZ ;  /* 0x0000040004167810 */ /* 0x000fe20007f9e0ff */
[----:B------:R-:W-:Y:S01]  /*7140*/  IMAD.U32 R200, RZ, RZ, UR72 ;  /* 0x00000048ffc87e24 */ /* 0x000fe2000f8e00ff */
[----:B------:R-:W-:Y:S01]  /*7150*/  R2UR UR30, R28 ;  /* 0x000000001c1e72ca */ /* 0x000fe200000e0000 */
        /* <DEDUP_REMOVED lines=28> */
[C---:B------:R-:W-:Y:S01]  /*7320*/  IADD3 R14, P3, PT, R4.reuse, 0xb80, RZ ;  /* 0x00000b80040e7810 */ /* 0x040fe20007f7e0ff */
[----:B------:R-:W-:Y:S01]  /*7330*/  IMAD.U32 R188, RZ, RZ, UR72 ;  /* 0x00000048ffbc7e24 */ /* 0x000fe2000f8e00ff */
[----:B------:R-:W-:Y:S01]  /*7340*/  IADD3.X R27, PT, PT, R5, RZ, RZ, P4, !PT ;  /* 0x000000ff051b7210 */ /* 0x000fe200027fe4ff */
[----:B------:R-:W-:Y:S01]  /*7350*/  IMAD.U32 R189, RZ, RZ, UR73 ;  /* 0x00000049ffbd7e24 */ /* 0x000fe2000f8e00ff */
[----:B------:R-:W-:Y:S01]  /*7360*/  UIADD3.64 UR72, UPT, UPT, UR10, 0x1fe, URZ ;  /* 0x000001fe0a487897 */ /* 0x000fe2000fffe0ff */
[--C-:B------:R-:W-:Y:S01]  /*7370*/  IMAD.X R16, RZ, RZ, R5.reuse, P3 ;  /* 0x000000ffff107224 */ /* 0x100fe200018e0605 */
[C---:B------:R-:W-:Y:S01]  /*7380*/  IADD3 R18, P3, PT, R4.reuse, 0xc00, RZ ;  /* 0x00000c0004127810 */ /* 0x040fe20007f7e0ff */
[----:B------:R-:W-:Y:S01]  /*7390*/  IMAD.U32 R186, RZ, RZ, UR70 ;  /* 0x00000046ffba7e24 */ /* 0x000fe2000f8e00ff */
[C---:B------:R-:W-:Y:S01]  /*73a0*/  IADD3 R30, P4, PT, R4.reuse, 0x600, RZ ;  /* 0x00000600041e7810 */ /* 0x040fe20007f9e0ff */
        /* <DEDUP_REMOVED lines=36> */
[----:B------:R-:W-:Y:S01]  /*75f0*/  MOV R173, UR73 ;  /* 0x0000004900ad7c02 */ /* 0x000fe20008000f00 */
[--C-:B------:R-:W-:Y:S01]  /*7600*/  IMAD.X R35, RZ, RZ, R5.reuse, P4 ;  /* 0x000000ffff237224 */ /* 0x100fe200020e0605 */
[----:B------:R-:W-:Y:S01]  /*7610*/  UIADD3.64 UR72, UPT, UPT, UR10, 0x2fe, URZ ;  /* 0x000002fe0a487897 */ /* 0x000fe2000fffe0ff */
[----:B------:R-:W-:Y:S01]  /*7620*/  IMAD.U32 R170, RZ, RZ, UR70 ;  /* 0x00000046ffaa7e24 */ /* 0x000fe2000f8e00ff */
[C---:B------:R-:W-:Y:S01]  /*7630*/  IADD3 R38, P4, PT, R4.reuse, 0x800, RZ ;  /* 0x0000080004267810 */ /* 0x040fe20007f9e0ff */
[----:B------:R-:W-:Y:S01]  /*7640*/  IMAD.U32 R171, RZ, RZ, UR71 ;  /* 0x00000047ffab7e24 */ /* 0x000fe2000f8e00ff */
[----:B------:R-:W-:Y:S01]  /*7650*/  UIADD3.64 UR70, UPT, UPT, UR10, 0x300, URZ ;  /* 0x000003000a467897 */ /* 0x000fe2000fffe0ff */
[--C-:B------:R-:W-:Y:S01]  /*7660*/  IMAD.X R9, RZ, RZ, R5.reuse, P3 ;  /* 0x000000ffff097224 */ /* 0x100fe200018e0605 */
        /* <DEDUP_REMOVED lines=13> */
[--C-:B------:R-:W-:Y:S01]  /*7740*/  IMAD.X R42, RZ, RZ, R5.reuse, P4 ;  /* 0x000000ffff2a7224 */ /* 0x100fe200020e0605 */
[----:B------:R-:W-:Y:S01]  /*7750*/  R2UR UR44, R41 ;  /* 0x00000000292c72ca */ /* 0x000fe200000e0000 */
[----:B------:R-:W-:Y:S01]  /*7760*/  IMAD.U32 R164, RZ, RZ, UR72 ;  /* 0x00000048ffa47e24 */ /* 0x000fe2000f8e00ff */
[----:B------:R-:W-:Y:S01]  /*7770*/  R2UR UR46, R43 ;  /* 0x000000002b2e72ca */ /* 0x000fe200000e0000 */
[----:B------:R-:W-:Y:S01]  /*7780*/  IMAD.X R5, RZ, RZ, R5, P3 ;  /* 0x000000ffff057224 */ /* 0x000fe200018e0605 */
[----:B------:R-:W-:Y:S01]  /*7790*/  R2UR UR48, R44 ;  /* 0x000000002c3072ca */ /* 0x000fe200000e0000 */
[----:B------:R-:W-:Y:S01]  /*77a0*/  IMAD.U32 R165, RZ, RZ, UR73 ;  /* 0x00000049ffa57e24 */ /* 0x000fe2000f8e00ff */
[----:B------:R-:W-:Y:S01]  /*77b0*/  UIADD3.64 UR72, UPT, UPT, UR10, 0x37e, URZ ;  /* 0x0000037e0a487897 */ /* 0x000fe2000fffe0ff */
[----:B------:R-:W-:Y:S01]  /*77c0*/  IMAD.U32 R162, RZ, RZ, UR70 ;  /* 0x00000046ffa27e24 */ /* 0x000fe2000f8e00ff */
[----:B------:R-:W-:Y:S01]  /*77d0*/  R2UR UR50, R45 ;  /* 0x000000002d3272ca */ /* 0x000fe200000e0000 */
[----:B------:R-:W-:Y:S01]  /*77e0*/  IMAD.U32 R163, RZ, RZ, UR71 ;  /* 0x00000047ffa37e24 */ /* 0x000fe2000f8e00ff */
[----:B------:R-:W-:Y:S01]  /*77f0*/  UIADD3.64 UR70, UPT, UPT, UR10, 0x380, URZ ;  /* 0x000003800a467897 */ /* 0x000fe2000fffe0ff */
[----:B------:R-:W-:Y:S01]  /*7800*/  R2UR UR58, R22 ;  /* 0x00000000163a72ca */ /* 0x000fe200000e0000 */
[----:B------:R-:W-:Y:S01]  /*7810*/  IMAD.U32 R161, RZ, RZ, UR73 ;  /* 0x00000049ffa17e24 */ /* 0x000fe2000f8e00ff */
[----:B------:R-:W-:-:S02]  /*7820*/  R2UR UR60, R26 ;  /* 0x000000001a3c72ca */ /* 0x000fc400000e0000 */
[----:B------:R-:W-:Y:S01]  /*7830*/  R2UR UR62, R30 ;  /* 0x000000001e3e72ca */ /* 0x000fe200000e0000 */
[----:B------:R-:W-:Y:S01]  /*7840*/  IMAD.U32 R158, RZ, RZ, UR70 ;  /* 0x00000046ff9e7e24 */ /* 0x000fe2000f8e00ff */
[----:B------:R-:W-:Y:S01]  /*7850*/  R2UR UR64, R34 ;  /* 0x00000000224072ca */ /* 0x000fe200000e0000 */
[----:B------:R-:W-:Y:S01]  /*7860*/  IMAD.U32 R159, RZ, RZ, UR71 ;  /* 0x00000047ff9f7e24 */ /* 0x000fe2000f8e00ff */
[----:B------:R-:W-:Y:S01]  /*7870*/  R2UR UR66, R14 ;  /* 0x000000000e4272ca */ /* 0x000fe200000e0000 */
[----:B------:R-:W-:Y:S01]  /*7880*/  UIADD3.64 UR70, UPT, UPT, UR10, 0x384, URZ ;  /* 0x000003840a467897 */ /* 0x000fe2000fffe0ff */
[----:B------:R-:W-:Y:S02]  /*7890*/  R2UR UR68, R4 ;  /* 0x00000000044472ca */ /* 0x000fe400000e0000 */
[----:B------:R-:W-:Y:S02]  /*78a0*/  R2UR UR77, R8 ;  /* 0x00000000084d72ca */ /* 0x000fe400000e0000 */
[----:B------:R-:W-:Y:S01]  /*78b0*/  R2UR UR15, R13 ;  /* 0x000000000d0f72ca */ /* 0x000fe200000e0000 */
[----:B------:R-:W-:Y:S01]  /*78c0*/  IMAD.U32 R154, RZ, RZ, UR70 ;  /* 0x00000046ff9a7e24 */ /* 0x000fe2000f8e00ff */
[----:B------:R-:W-:Y:S01]  /*78d0*/  R2UR UR17, R15 ;  /* 0x000000000f1172ca */ /* 0x000fe200000e0000 */
[----:B------:R-:W-:Y:S01]  /*78e0*/  IMAD.U32 R155, RZ, RZ, UR71 ;  /* 0x00000047ff9b7e24 */ /* 0x000fe2000f8e00ff */
[----:B------:R-:W-:-:S02]  /*78f0*/  R2UR UR19, R17 ;  /* 0x00000000111372ca */ /* 0x000fc400000e0000 */
[----:B------:R-:W-:Y:S02]  /*7900*/  R2UR UR21, R19 ;  /* 0x00000000131572ca */ /* 0x000fe400000e0000 */
[----:B------:R-:W-:Y:S02]  /*7910*/  R2UR UR23, R21 ;  /* 0x00000000151772ca */ /* 0x000fe400000e0000 */
[----:B------:R-:W-:Y:S02]  /*7920*/  R2UR UR25, R23 ;  /* 0x00000000171972ca */ /* 0x000fe400000e0000 */
[----:B------:R-:W-:Y:S02]  /*7930*/  R2UR UR27, R25 ;  /* 0x00000000191b72ca */ /* 0x000fe400000e0000 */
[----:B------:R-:W-:Y:S02]  /*7940*/  R2UR UR29, R27 ;  /* 0x000000001b1d72ca */ /* 0x000fe400000e0000 */
        /* <DEDUP_REMOVED lines=18> */
[----:B------:R-:W-:Y:S01]  /*7a70*/  MOV R160, UR72 ;  /* 0x0000004800a07c02 */ /* 0x000fe20008000f00 */
[----:B------:R-:W-:Y:S01]  /*7a80*/  UIADD3.64 UR72, UPT, UPT, UR10, 0x382, URZ ;  /* 0x000003820a487897 */ /* 0x000fe2000fffe0ff */
[----:B------:R-:W-:Y:S01]  /*7a90*/  ISETP.NE.U32.AND P4, PT, R135, RZ, PT ;  /* 0x000000ff8700720c */ /* 0x000fe20003f85070 */
[----:B------:R-:W-:Y:S01]  /*7aa0*/  IMAD.MOV.U32 R135, RZ, RZ, RZ ;  /* 0x000000ffff877224 */ /* 0x000fe200078e00ff */
[----:B------:R-:W-:Y:S01]  /*7ab0*/  R2UR UR13, R11 ;  /* 0x000000000b0d72ca */ /* 0x000fe200000e0000 */
[----:B------:R-:W-:Y:S01]  /*7ac0*/  IMAD.MOV.U32 R11, RZ, RZ, RZ ;  /* 0x000000ffff0b7224 */ /* 0x000fe200078e00ff */
[----:B------:R-:W-:Y:S01]  /*7ad0*/  R2UR UR43, R2 ;  /* 0x00000000022b72ca */ /* 0x000fe200000e0000 */
[----:B------:R-:W-:Y:S01]  /*7ae0*/  IMAD.U32 R156, RZ, RZ, UR72 ;  /* 0x00000048ff9c7e24 */ /* 0x000fe2000f8e00ff */
[----:B------:R-:W-:Y:S01]  /*7af0*/  R2UR UR49, R3 ;  /* 0x00000000033172ca */ /* 0x000fe200000e0000 */
[----:B------:R-:W-:Y:S01]  /*7b00*/  IMAD.MOV.U32 R3, RZ, RZ, R46 ;  /* 0x000000ffff037224 */ /* 0x000fe200078e002e */
[----:B------:R-:W-:Y:S01]  /*7b10*/  MOV R2, R47 ;  /* 0x0000002f00027202 */ /* 0x000fe20000000f00 */
[----:B------:R-:W-:-:S12]  /*7b20*/  IMAD.U32 R157, RZ, RZ, UR73 ;  /* 0x00000049ff9d7e24 */ /* 0x000fd8000f8e00ff */
.L_x_20:
[----:B------:R-:W2:Y:S04]  /*7b30*/  LDL.64 R6, [R1+0x108] ;  /* 0x0001080001067983 */ /* 0x000ea80000100a00 */
[----:B------:R-:W3:Y:S04]  /*7b40*/  LDL.64 R16, [R1+0x100] ;  /* 0x0001000001107983 */ /* 0x000ee80000100a00 */
[----:B------:R-:W4:Y:S04]  /*7b50*/  LDL.64 R20, [R1+0x160] ;  /* 0x0001600001147983 */ /* 0x000f280000100a00 */
[----:B------:R-:W5:Y:S04]  /*7b60*/  LDL.64 R14, [R1+0x158] ;  /* 0x00015800010e7983 */ /* 0x000f680000100a00 */
[----:B------:R-:W5:Y:S04]  /*7b70*/  LDL.64 R34, [R1+0x68] ;  /* 0x0000680001227983 */ /* 0x000f680000100a00 */
[----:B------:R-:W5:Y:S04]  /*7b80*/  LDL.64 R38, [R1+0xe0] ;  /* 0x0000e00001267983 */ /* 0x000f680000100a00 */
[----:B------:R-:W5:Y:S01]  /*7b90*/  LDL.64 R26, [R1+0xe8] ;  /* 0x0000e800011a7983 */ /* 0x000f620000100a00 */
[----:B------:R-:W-:-:S03]  /*7ba0*/  IMAD.WIDE R4, R2, 0x2, R138 ;  /* 0x0000000202047825 */ /* 0x000fc600078e028a */
[----:B------:R-:W5:Y:S01]  /*7bb0*/  LDL.64 R12, [R1+0xf8] ;  /* 0x0000f800010c7983 */ /* 0x000f620000100a00 */
[----:B------:R-:W-:-:S03]  /*7bc0*/  IMAD.WIDE R8, R2, 0x2, R136 ;  /* 0x0000000202087825 */ /* 0x000fc600078e0288 */
[----:B------:R-:W5:Y:S04]  /*7bd0*/  LDL.64 R24, [R1+0x70] ;  /* 0x0000700001187983 */ /* 0x000f680000100a00 */
[----:B------:R-:W5:Y:S04]  /*7be0*/  LDL.64 R18, [R1+0xf0] ;  /* 0x0000f00001127983 */ /* 0x000f680000100a00 */
[----:B------:R-:W5:Y:S04]  /*7bf0*/  LDL.64 R32, [R1+0x150] ;  /* 0x0001500001207983 */ /* 0x000f680000100a00 */
[----:B------:R-:W5:Y:S04]  /*7c00*/  LDG.E.U16 R4, desc[UR8][R4.64] ;  /* 0x0000000804047981 */ /* 0x000f68000c1e1500 */
[----:B------:R-:W5:Y:S04]  /*7c10*/  LDL.64 R30, [R1+0x148] ;  /* 0x00014800011e7983 */ /* 0x000f680000100a00 */
[----:B------:R-:W5:Y:S04]  /*7c20*/  LDL.64 R28, [R1+0xd8] ;  /* 0x0000d800011c7983 */ /* 0x000f680000100a00 */
[----:B------:R4:W5:Y:S04]  /*7c30*/  LDG.E.U16 R5, desc[UR8][R8.64] ;  /* 0x0000000808057981 */ /* 0x000968000c1e1500 */
[----:B------:R-:W5:Y:S04]  /*7c40*/  LDL.64 R22, [R1+0x140] ;  /* 0x0001400001167983 */ /* 0x000f680000100a00 */
        /* <DEDUP_REMOVED lines=12> */
[----:B------:R-:W5:Y:S01]  /*7d10*/  LDL.64 R44, [R1+0x80] ;  /* 0x00008000012c7983 */ /* 0x000f620000100a00 */
[----:B--2---:R-:W-:-:S04]  /*7d20*/  IMAD.WIDE R6, R2, 0x2, R6 ;  /* 0x0000000202067825 */ /* 0x004fc800078e0206 */
[C---:B---3--:R-:W-:Y:S02]  /*7d30*/  IMAD.WIDE R16, R2.reuse, 0x2, R16 ;  /* 0x0000000202107825 */ /* 0x048fe400078e0210 */
[----:B------:R-:W2:Y:S02]  /*7d40*/  LDG.E.U16 R6, desc[UR8][R6.64] ;  /* 0x0000000806067981 */ /* 0x000ea4000c1e1500 */
[C---:B----4-:R-:W-:Y:S02]  /*7d50*/  IMAD.WIDE R8, R2.reuse, 0x2, R20 ;  /* 0x0000000202087825 */ /* 0x050fe400078e0214 */
[----:B------:R-:W3:Y:S02]  /*7d60*/  LDL.64 R20, [R1+0xd0] ;  /* 0x0000d00001147983 */ /* 0x000ee40000100a00 */
[C---:B-----5:R-:W-:Y:S02]  /*7d70*/  IMAD.WIDE R14, R2.reuse, 0x2, R14 ;  /* 0x00000002020e7825 */ /* 0x060fe400078e020e */
[----:B------:R-:W4:Y:S04]  /*7d80*/  LDG.E.U16 R8, desc[UR8][R8.64] ;  /* 0x0000000808087981 */ /* 0x000f28000c1e1500 */
[----:B------:R0:W5:Y:S04]  /*7d90*/  LDG.E.U16 R7, desc[UR8][R16.64] ;  /* 0x0000000810077981 */ /* 0x000168000c1e1500 */
[----:B-1----:R1:W2:Y:S01]  /*7da0*/  LDG.E.U16 R9, desc[UR8][R14.64] ;  /* 0x000000080e097981 */ /* 0x0022a2000c1e1500 */
[----:B0-----:R-:W-:-:S03]  /*7db0*/  IMAD.WIDE R16, R2, 0x2, R34 ;  /* 0x0000000202107825 */ /* 0x001fc600078e0222 */
[----:B------:R-:W2:Y:S01]  /*7dc0*/  LDL.64 R34, [R1+0x128] ;  /* 0x0001280001227983 */ /* 0x000ea20000100a00 */
[----:B-1----:R-:W-:-:S03]  /*7dd0*/  IMAD.WIDE R14, R2, 0x2, R38 ;  /* 0x00000002020e7825 */ /* 0x002fc600078e0226 */
[----:B------:R-:W4:Y:S01]  /*7de0*/  LDL.64 R38, [R1+0xa8] ;  /* 0x0000a80001267983 */ /* 0x000f220000100a00 */
[----:B------:R-:W-:-:S04]  /*7df0*/  IMAD.WIDE R26, R2, 0x2, R26 ;  /* 0x00000002021a7825 */ /* 0x000fc800078e021a */
[C---:B------:R-:W-:Y:S02]  /*7e00*/  IMAD.WIDE R12, R2.reuse, 0x2, R12 ;  /* 0x00000002020c7825 */ /* 0x040fe400078e020c */
[----:B------:R-:W4:Y:S02]  /*7e10*/  LDG.E.U16 R26, desc[UR8][R26.64] ;  /* 0x000000081a1a7981 */ /* 0x000f24000c1e1500 */
[C---:B------:R-:W-:Y:S02]  /*7e20*/  IMAD.WIDE R24, R2.reuse, 0x2, R24 ;  /* 0x0000000202187825 */ /* 0x040fe400078e0218 */
[----:B------:R-:W4:Y:S02]  /*7e30*/  LDG.E.U16 R12, desc[UR8][R12.64] ;  /* 0x000000080c0c7981 */ /* 0x000f24000c1e1500 */
[C---:B------:R-:W-:Y:S02]  /*7e40*/  IMAD.WIDE R18, R2.reuse, 0x2, R18 ;  /* 0x0000000202127825 */ /* 0x040fe400078e0212 */
[----:B------:R-:W4:Y:S04]  /*7e50*/  LDG.E.U16 R24, desc[UR8][R24.64] ;  /* 0x0000000818187981 */ /* 0x000f28000c1e1500 */
[----:B------:R0:W5:Y:S04]  /*7e60*/  LDG.E.U16 R27, desc[UR8][R14.64] ;  /* 0x000000080e1b7981 */ /* 0x000168000c1e1500 */
[----:B------:R1:W5:Y:S01]  /*7e70*/  LDG.E.U16 R13, desc[UR8][R18.64] ;  /* 0x00000008120d7981 */ /* 0x000362000c1e1500 */
[----:B------:R-:W-:-:S03]  /*7e80*/  IMAD.WIDE R22, R2, 0x2, R22 ;  /* 0x0000000202167825 */ /* 0x000fc600078e0216 */
[----:B------:R1:W5:Y:S01]  /*7e90*/  LDG.E.U16 R25, desc[UR8][R16.64] ;  /* 0x0000000810197981 */ /* 0x000362000c1e1500 */
[----:B0-----:R-:W-:-:S03]  /*7ea0*/  IMAD.WIDE R14, R2, 0x2, R32 ;  /* 0x00000002020e7825 */ /* 0x001fc600078e0220 */
[----:B------:R-:W5:Y:S01]  /*7eb0*/  LDG.E.U16 R32, desc[UR8][R22.64] ;  /* 0x0000000816207981 */ /* 0x000f62000c1e1500 */
[----:B-1----:R-:W-:-:S03]  /*7ec0*/  IMAD.WIDE R18, R2, 0x2, R28 ;  /* 0x0000000202127825 */ /* 0x002fc600078e021c */
[----:B------:R0:W5:Y:S01]  /*7ed0*/  LDG.E.U16 R28, desc[UR8][R14.64] ;  /* 0x000000080e1c7981 */ /* 0x000162000c1e1500 */
[----:B------:R-:W-:-:S03]  /*7ee0*/  IMAD.WIDE R16, R2, 0x2, R30 ;  /* 0x0000000202107825 */ /* 0x000fc600078e021e */
[----:B------:R1:W5:Y:S04]  /*7ef0*/  LDG.E.U16 R30, desc[UR8][R18.64] ;  /* 0x00000008121e7981 */ /* 0x000368000c1e1500 */
[----:B------:R1:W5:Y:S01]  /*7f00*/  LDG.E.U16 R29, desc[UR8][R16.64] ;  /* 0x00000008101d7981 */ /* 0x000362000c1e1500 */
[----:B0-----:R-:W-:-:S04]  /*7f10*/  IMAD.WIDE R14, R2, 0x2, R62 ;  /* 0x00000002020e7825 */ /* 0x001fc800078e023e */
[C---:B-1----:R-:W-:Y:S01]  /*7f20*/  IMAD.WIDE R18, R2.reuse, 0x2, R58 ;  /* 0x0000000202127825 */ /* 0x042fe200078e023a */
[----:B------:R0:W5:Y:S03]  /*7f30*/  LDG.E.U16 R33, desc[UR8][R14.64] ;  /* 0x000000080e217981 */ /* 0x000166000c1e1500 */
[----:B------:R-:W-:-:S04]  /*7f40*/  IMAD.WIDE R16, R2, 0x2, R60 ;  /* 0x0000000202107825 */ /* 0x000fc800078e023c */
[----:B0-----:R-:W-:-:S04]  /*7f50*/  IMAD.WIDE R14, R2, 0x2, R56 ;  /* 0x00000002020e7825 */ /* 0x001fc800078e0238 */
[----:B---3--:R-:W-:-:S05]  /*7f60*/  IMAD.WIDE R20, R2, 0x2, R20 ;  /* 0x0000000202147825 */ /* 0x008fca00078e0214 */
[----:B------:R0:W3:Y:S02]  /*7f70*/  LDG.E.U16 R31, desc[UR8][R20.64] ;  /* 0x00000008141f7981 */ /* 0x0000e4000c1e1500 */
[----:B0-----:R-:W-:-:S04]  /*7f80*/  IMAD.WIDE R20, R2, 0x2, R36 ;  /* 0x0000000202147825 */ /* 0x001fc800078e0224 */
[C---:B--2---:R-:W-:Y:S01]  /*7f90*/  IMAD.WIDE R22, R2.reuse, 0x2, R34 ;  /* 0x0000000202167825 */ /* 0x044fe200078e0222 */
[----:B------:R0:W2:Y:S04]  /*7fa0*/  LDG.E.U16 R36, desc[UR8][R20.64] ;  /* 0x0000000814247981 */ /* 0x0000a8000c1e1500 */
[----:B------:R1:W2:Y:S04]  /*7fb0*/  LDG.E.U16 R34, desc[UR8][R16.64] ;  /* 0x0000000810227981 */ /* 0x0002a8000c1e1500 */
[----:B------:R4:W2:Y:S01]  /*7fc0*/  LDG.E.U16 R35, desc[UR8][R18.64] ;  /* 0x0000000812237981 */ /* 0x0008a2000c1e1500 */
[----:B0-----:R-:W-:-:S03]  /*7fd0*/  IMAD.WIDE R20, R2, 0x2, R40 ;  /* 0x0000000202147825 */ /* 0x001fc600078e0228 */
[----:B------:R0:W2:Y:S01]  /*7fe0*/  LDG.E.U16 R37, desc[UR8][R22.64] ;  /* 0x0000000816257981 */ /* 0x0000a2000c1e1500 */
[----:B-1----:R-:W-:-:S03]  /*7ff0*/  IMAD.WIDE R16, R2, 0x2, R54 ;  /* 0x0000000202107825 */ /* 0x002fc600078e0236 */
[----:B------:R-:W2:Y:S01]  /*8000*/  LDG.E.U16 R41, desc[UR8][R20.64] ;  /* 0x0000000814297981 */ /* 0x000ea2000c1e1500 */
[----:B----4-:R-:W-:-:S04]  /*8010*/  IMAD.WIDE R18, R2, 0x2, R42 ;  /* 0x0000000202127825 */ /* 0x010fc800078e022a */
[C---:B0-----:R-:W-:Y:S01]  /*8020*/  IMAD.WIDE R22, R2.reuse, 0x2, R38 ;  /* 0x0000000202167825 */ /* 0x041fe200078e0226 */
[----:B------:R-:W4:Y:S04]  /*8030*/  LDG.E.U16 R40, desc[UR8][R18.64] ;  /* 0x0000000812287981 */ /* 0x000f28000c1e1500 */
[----:B------:R0:W4:Y:S04]  /*8040*/  LDG.E.U16 R38, desc[UR8][R14.64] ;  /* 0x000000080e267981 */ /* 0x000128000c1e1500 */
[----:B------:R1:W4:Y:S04]  /*8050*/  LDG.E.U16 R39, desc[UR8][R16.64] ;  /* 0x0000000810277981 */ /* 0x000328000c1e1500 */
[----:B------:R5:W4:Y:S01]  /*8060*/  LDG.E.U16 R42, desc[UR8][R22.64] ;  /* 0x00000008162a7981 */ /* 0x000b22000c1e1500 */
[----:B0-----:R-:W-:-:S06]  /*8070*/  IMAD.WIDE R14, R2, 0x2, R52 ;  /* 0x00000002020e7825 */ /* 0x001fcc00078e0234 */
[----:B------:R-:W4:Y:S01]  /*8080*/  LDG.E.U16 R14, desc[UR8][R14.64] ;  /* 0x000000080e0e7981 */ /* 0x000f22000c1e1500 */
[----:B-1----:R-:W-:-:S04]  /*8090*/  IMAD.WIDE R16, R2, 0x2, R50 ;  /* 0x0000000202107825 */ /* 0x002fc800078e0232 */
[C---:B------:R-:W-:Y:S02]  /*80a0*/  IMAD.WIDE R18, R2.reuse, 0x2, R48 ;  /* 0x0000000202127825 */ /* 0x040fe400078e0230 */
[----:B------:R-:W4:Y:S02]  /*80b0*/  LDG.E.U16 R16, desc[UR8][R16.64] ;  /* 0x0000000810107981 */ /* 0x000f24000c1e1500 */
[C---:B------:R-:W-:Y:S02]  /*80c0*/  IMAD.WIDE R20, R2.reuse, 0x2, R46 ;  /* 0x0000000202147825 */ /* 0x040fe400078e022e */
[----:B------:R-:W4:Y:S02]  /*80d0*/  LDG.E.U16 R18, desc[UR8][R18.64] ;  /* 0x0000000812127981 */ /* 0x000f24000c1e1500 */
[----:B-----5:R-:W-:Y:S02]  /*80e0*/  IMAD.WIDE R22, R2, 0x2, R44 ;  /* 0x0000000202167825 */ /* 0x020fe400078e022c */
[----:B------:R-:W5:Y:S04]  /*80f0*/  LDG.E.U16 R20, desc[UR8][R20.64] ;  /* 0x0000000814147981 */ /* 0x000f68000c1e1500 */
[----:B------:R-:W5:Y:S01]  /*8100*/  LDG.E.U16 R22, desc[UR8][R22.64] ;  /* 0x0000000816167981 */ /* 0x000f62000c1e1500 */
[----:B------:R-:W-:-:S02]  /*8110*/  LOP3.LUT R43, R134, 0x10, RZ, 0x3c, !PT ;  /* 0x00000010862b7812 */ /* 0x000fc400078e3cff */
[C---:B------:R-:W-:Y:S01]  /*8120*/  LOP3.LUT R44, R134.reuse, 0x20, RZ, 0x3c, !PT ;  /* 0x00000020862c7812 */ /* 0x040fe200078e3cff */
        /* <DEDUP_REMOVED lines=10> */
[----:B0-----:R-:W-:-:S03]  /*81d0*/  LOP3.LUT R43, R134, 0x30, RZ, 0x3c, !PT ;  /* 0x00000030862b7812 */ /* 0x001fc600078e3cff */
[----:B------:R-:W-:Y:S04]  /*81e0*/  STS.U16 [R44+UR4+0x14500], R26 ;  /* 0x0145001a2c007988 */ /* 0x000fe80008000404 */
[----:B------:R0:W-:Y:S04]  /*81f0*/  STS.U16 [R44+UR4+0x16500], R27 ;  /* 0x0165001b2c007988 */ /* 0x0001e80008000404 */
[----:B------:R-:W-:Y:S04]  /*8200*/  STS.U16 [R43+UR4+0x14180], R28 ;  /* 0x0141801c2b007988 */ /* 0x000fe80008000404 */
[----:B------:R-:W-:Y:S01]  /*8210*/  STS.U16 [R43+UR4+0x16180], R29 ;  /* 0x0161801d2b007988 */ /* 0x000fe20008000404 */
[----:B0-----:R-:W-:-:S03]  /*8220*/  LOP3.LUT R44, R134, 0x40, RZ, 0x3c, !PT ;  /* 0x00000040862c7812 */ /* 0x001fc600078e3cff */
[----:B------:R-:W-:Y:S01]  /*8230*/  STS.U16 [R43+UR4+0x14580], R30 ;  /* 0x0145801e2b007988 */ /* 0x000fe20008000404 */
[----:B------:R-:W-:Y:S02]  /*8240*/  UMOV UR70, 0x1 ;  /* 0x0000000100467882 */ /* 0x000fe40000000000 */
[----:B------:R-:W-:-:S04]  /*8250*/  @!UP0 UIADD3 UR70, UPT, UPT, -UR70, 0x100000, URZ ;  /* 0x0010000046468890 */ /* 0x000fc8000fffe1ff */
[----:B------:R-:W-:Y:S02]  /*8260*/  @!UP0 USHF.L.U32 UR71, UR70, 0xb, URZ ;  /* 0x0000000b46478899 */ /* 0x000fe400080006ff */
[----:B------:R-:W-:Y:S01]  /*8270*/  @!UP0 USHF.L.U32 UR70, UR70, 0x1, URZ ;  /* 0x0000000146468899 */ /* 0x000fe200080006ff */
[----:B------:R-:W-:Y:S01]  /*8280*/  VOTEU.ALL UP1, P2 ;  /* 0x0000000000ff7886 */ /* 0x000fe20001020000 */
[----:B---3--:R0:W-:Y:S04]  /*8290*/  STS.U16 [R43+UR4+0x16580], R31 ;  /* 0x0165801f2b007988 */ /* 0x0081e80008000404 */
[----:B------:R-:W-:Y:S04]  /*82a0*/  STS.U16 [R44+UR4+0x14200], R32 ;  /* 0x014200202c007988 */ /* 0x000fe80008000404 */
[----:B------:R-:W-:Y:S01]  /*82b0*/  STS.U16 [R44+UR4+0x16200], R33 ;  /* 0x016200212c007988 */ /* 0x000fe20008000404 */
[----:B0-----:R-:W-:-:S03]  /*82c0*/  LOP3.LUT R43, R134, 0x50, RZ, 0x3c, !PT ;  /* 0x00000050862b7812 */ /* 0x001fc600078e3cff */
[----:B--2---:R-:W-:Y:S04]  /*82d0*/  STS.U16 [R44+UR4+0x14600], R34 ;  /* 0x014600222c007988 */ /* 0x004fe80008000404 */
[----:B------:R0:W-:Y:S04]  /*82e0*/  STS.U16 [R44+UR4+0x16600], R35 ;  /* 0x016600232c007988 */ /* 0x0001e80008000404 */
[----:B------:R-:W-:Y:S04]  /*82f0*/  STS.U16 [R43+UR4+0x14280], R36 ;  /* 0x014280242b007988 */ /* 0x000fe80008000404 */
[----:B------:R-:W-:Y:S01]  /*8300*/  STS.U16 [R43+UR4+0x16280], R37 ;  /* 0x016280252b007988 */ /* 0x000fe20008000404 */
[----:B0-----:R-:W-:-:S03]  /*8310*/  LOP3.LUT R44, R134, 0x60, RZ, 0x3c, !PT ;  /* 0x00000060862c7812 */ /* 0x001fc600078e3cff */
[----:B----4-:R-:W-:Y:S04]  /*8320*/  STS.U16 [R43+UR4+0x14680], R38 ;  /* 0x014680262b007988 */ /* 0x010fe80008000404 */
[----:B------:R-:W-:Y:S04]  /*8330*/  STS.U16 [R43+UR4+0x16680], R39 ;  /* 0x016680272b007988 */ /* 0x000fe80008000404 */
[----:B------:R-:W-:Y:S04]  /*8340*/  STS.U16 [R44+UR4+0x14300], R40 ;  /* 0x014300282c007988 */ /* 0x000fe80008000404 */
[----:B------:R-:W-:Y:S04]  /*8350*/  STS.U16 [R44+UR4+0x16300], R41 ;  /* 0x016300292c007988 */ /* 0x000fe80008000404 */
[----:B------:R-:W-:Y:S04]  /*8360*/  STS.U16 [R44+UR4+0x14700], R42 ;  /* 0x0147002a2c007988 */ /* 0x000fe80008000404 */
[----:B------:R0:W-:Y:S02]  /*8370*/  STS.U16 [R44+UR4+0x16700], R14 ;  /* 0x0167000e2c007988 */ /* 0x0001e40008000404 */
[----:B0-----:R-:W0:Y:S01]  /*8380*/  S2R R44, SR_TID.X ;  /* 0x00000000002c7919 */ /* 0x001e220000002100 */
[----:B------:R-:W-:-:S05]  /*8390*/  LOP3.LUT R43, R134, 0x70, RZ, 0x3c, !PT ;  /* 0x00000070862b7812 */ /* 0x000fca00078e3cff */
[----:B------:R-:W-:Y:S04]  /*83a0*/  STS.U16 [R43+UR4+0x14380], R16 ;  /* 0x014380102b007988 */ /* 0x000fe80008000404 */
[----:B------:R-:W-:Y:S04]  /*83b0*/  STS.U16 [R43+UR4+0x16380], R18 ;  /* 0x016380122b007988 */ /* 0x000fe80008000404 */
[----:B-----5:R-:W-:Y:S04]  /*83c0*/  STS.U16 [R43+UR4+0x14780], R20 ;  /* 0x014780142b007988 */ /* 0x020fe80008000404 */
[----:B------:R0:W-:Y:S01]  /*83d0*/  STS.U16 [R43+UR4+0x16780], R22 ;  /* 0x016780162b007988 */ /* 0x0001e20008000404 */
[----:B------:R1:W-:Y:S06]  /*83e0*/  MEMBAR.ALL.CTA ;  /* 0x0000000000007992 */ /* 0x0003ec0000008000 */
[----:B-1----:R-:W-:Y:S04]  /*83f0*/  FENCE.VIEW.ASYNC.S ;  /* 0x00000000000073c6 */ /* 0x002fe80000000000 */
[----:B------:R-:W1:Y:S02]  /*8400*/  FENCE.VIEW.ASYNC.S ;  /* 0x00000000000073c6 */ /* 0x000e640000000000 */
[----:B-1----:R1:W2:Y:S01]  /*8410*/  @!UP1 SYNCS.EXCH.64 URZ, [UR4+0x1c010], UR70 ;  /* 0x01c0104604ff95b2 */ /* 0x0022a20008000100 */
[----:B0-----:R-:W-:-:S02]  /*8420*/  LOP3.LUT R43, R44, 0x80, RZ, 0xc0, !PT ;  /* 0x000000802c2b7812 */ /* 0x001fc400078ec0ff */
[----:B------:R-:W-:Y:S02]  /*8430*/  LOP3.LUT R44, R44, 0x10, RZ, 0xc0, !PT ;  /* 0x000000102c2c7812 */ /* 0x000fe400078ec0ff */
[----:B------:R-:W-:-:S04]  /*8440*/  SHF.R.U32.HI R43, RZ, 0x4, R43 ;  /* 0x00000004ff2b7819 */ /* 0x000fc8000001162b */
[----:B------:R-:W-:Y:S01]  /*8450*/  LEA.HI R43, R44, R43, RZ, 0x1e ;  /* 0x0000002b2c2b7211 */ /* 0x000fe200078ff0ff */
[----:B--2---:R-:W-:Y:S03]  /*8460*/  BAR.SYNC.DEFER_BLOCKING 0x0 ;  /* 0x0000000000007b1d */ /* 0x004fe60000010000 */
[----:B------:R-:W-:-:S05]  /*8470*/  IADD3 R4, P3, PT, R43, R135, RZ ;  /* 0x000000872b047210 */ /* 0x000fca0007f7e0ff */
[----:B------:R-:W-:Y:S01]  /*8480*/  IMAD.X R15, RZ, RZ, R140, P3 ;  /* 0x000000ffff0f7224 */ /* 0x000fe200018e068c */
[----:B------:R-:W-:-:S05]  /*8490*/  IADD3 R8, P3, PT, R4, 0x10, RZ ;  /* 0x0000001004087810 */ /* 0x000fca0007f7e0ff */
[----:B------:R-:W-:Y:S01]  /*84a0*/  IMAD.X R9, RZ, RZ, R15, P3 ;  /* 0x000000ffff097224 */ /* 0x000fe200018e060f */
[----:B------:R-:W-:-:S05]  /*84b0*/  IADD3 R12, P3, PT, R4, 0x12, RZ ;  /* 0x00000012040c7810 */ /* 0x000fca0007f7e0ff */
[----:B------:R-:W-:Y:S01]  /*84c0*/  IMAD.X R13, RZ, RZ, R15, P3 ;  /* 0x000000ffff0d7224 */ /* 0x000fe200018e060f */
[----:B------:R-:W-:-:S04]  /*84d0*/  IADD3 R14, P3, PT, R4, 0x13, RZ ;  /* 0x00000013040e7810 */ /* 0x000fc80007f7e0ff */
[----:B------:R-:W-:Y:S01]  /*84e0*/  IADD3.X R15, PT, PT, RZ, R15, RZ, P3, !PT ;  /* 0x0000000fff0f7210 */ /* 0x000fe20001ffe4ff */
[----:B-1----:R-:W-:Y:S08]  /*84f0*/  @P4 BRA `(.L_x_16) ;  /* 0x0000000800a04947 */ /* 0x002ff00003800000 */
[----:B------:R-:W2:Y:S01]  /*8500*/  LDL R6, [R1+0x78] ;  /* 0x0000780001067983 */ /* 0x000ea20000100800 */
[----:B------:R-:W-:Y:S02]  /*8510*/  R2UR UR70, R252 ;  /* 0x00000000fc4672ca */ /* 0x000fe400000e0000 */
[----:B------:R-:W-:Y:S01]  /*8520*/  MOV.SPILL R18, UR69 ;  /* 0x0000004500127c02 */ /* 0x000fe20009000f00 */
[----:B------:R-:W3:Y:S01]  /*8530*/  LDL R26, [R1+0x168] ;  /* 0x00016800011a7983 */ /* 0x000ee20000100800 */
[----:B------:R-:W-:Y:S02]  /*8540*/  ELECT P3, URZ, PT ;  /* 0x0000000000ff782f */ /* 0x000fe40003860000 */
[----:B------:R-:W-:Y:S02]  /*8550*/  MOV.SPILL R19, UR68 ;  /* 0x0000004400137c02 */ /* 0x000fe40009000f00 */
[----:B------:R-:W-:Y:S02]  /*8560*/  R2UR UR68, R148 ;  /* 0x00000000944472ca */ /* 0x000fe400000e0000 */
[----:B------:R-:W-:-:S02]  /*8570*/  R2UR UR69, R149 ;  /* 0x00000000954572ca */ /* 0x000fc400000e0000 */
[----:B------:R-:W-:Y:S01]  /*8580*/  MOV.SPILL R22, UR9 ;  /* 0x0000000900167c02 */ /* 0x000fe20009000f00 */
[----:B------:R-:W-:Y:S01]  /*8590*/  IMAD.U32 R4, RZ, RZ, UR70 ;  /* 0x00000046ff047e24 */ /* 0x000fe2000f8e00ff */
[----:B------:R-:W-:Y:S02]  /*85a0*/  MOV.SPILL R23, UR8 ;  /* 0x0000000800177c02 */ /* 0x000fe40009000f00 */
[----:B------:R-:W-:Y:S01]  /*85b0*/  R2UR UR8, R212 ;  /* 0x00000000d40872ca */ /* 0x000fe200000e0000 */
[----:B------:R-:W-:Y:S01]  /*85c0*/  @P3 IMAD.MOV.U32 R5, RZ, RZ, 0x40004040 ;  /* 0x40004040ff053424 */ /* 0x000fe200078e00ff */
[----:B------:R-:W-:Y:S01]  /*85d0*/  R2UR UR9, R213 ;  /* 0x00000000d50972ca */ /* 0x000fe200000e0000 */
[----:B------:R-:W-:Y:S01]  /*85e0*/  @P3 IMAD.MOV.U32 R7, RZ, RZ, 0x40004040 ;  /* 0x40004040ff073424 */ /* 0x000fe200078e00ff */
[----:B------:R-:W-:Y:S02]  /*85f0*/  MOV.SPILL R20, UR75 ;  /* 0x0000004b00147c02 */ /* 0x000fe40009000f00 */
[----:B------:R-:W-:-:S02]  /*8600*/  @P3 R2UR UR71, R5 ;  /* 0x00000000054732ca */ /* 0x000fc400000e0000 */
[----:B------:R-:W-:Y:S01]  /*8610*/  @P3 R2UR UR73, R7 ;  /* 0x00000000074932ca */ /* 0x000fe200000e0000 */
[----:B------:R-:W-:Y:S01]  /*8620*/  UMOV UR75, 0x4048490 ;  /* 0x04048490004b7882 */ /* 0x000fe20000000000 */
[----:B------:R-:W-:Y:S01]  /*8630*/  MOV.SPILL R21, UR74 ;  /* 0x0000004a00157c02 */ /* 0x000fe20009000f00 */
[----:B------:R-:W-:Y:S01]  /*8640*/  UMOV UR74, 0x0 ;  /* 0x00000000004a7882 */ /* 0x000fe20000000000 */
[----:B------:R-:W-:Y:S02]  /*8650*/  MOV.SPILL R16, UR67 ;  /* 0x0000004300107c02 */ /* 0x000fe40009000f00 */
[----:B------:R-:W-:Y:S02]  /*8660*/  MOV.SPILL R17, UR66 ;  /* 0x0000004200117c02 */ /* 0x000fe40009000f00 */
[----:B------:R-:W-:Y:S02]  /*8670*/  R2UR UR66, R210 ;  /* 0x00000000d24272ca */ /* 0x000fe400000e0000 */
[----:B------:R-:W-:-:S02]  /*8680*/  R2UR UR67, R211 ;  /* 0x00000000d34372ca */ /* 0x000fc400000e0000 */
[----:B------:R-:W-:Y:S02]  /*8690*/  MOV.SPILL R24, UR5 ;  /* 0x0000000500187c02 */ /* 0x000fe40009000f00 */
[----:B------:R-:W-:Y:S02]  /*86a0*/  MOV.SPILL R25, UR4 ;  /* 0x0000000400197c02 */ /* 0x000fe40009000f00 */
[----:B------:R-:W-:Y:S02]  /*86b0*/  R2UR UR4, R206 ;  /* 0x00000000ce0472ca */ /* 0x000fe400000e0000 */
[----:B------:R-:W-:Y:S02]  /*86c0*/  R2UR UR5, R207 ;  /* 0x00000000cf0572ca */ /* 0x000fe400000e0000 */
[----:B--2---:R-:W-:-:S13]  /*86d0*/  R2UR UR70, R6 ;  /* 0x00000000064672ca */ /* 0x004fda00000e0000 */
[----:B------:R-:W-:Y:S01]  /*86e0*/  IMAD.U32 R6, RZ, RZ, UR70 ;  /* 0x00000046ff067e24 */ /* 0x000fe2000f8e00ff */
[----:B------:R-:W-:-:S04]  /*86f0*/  @P3 R2UR UR70, R4 ;  /* 0x00000000044632ca */ /* 0x000fc800000e0000 */
[----:B------:R-:W-:-:S13]  /*8700*/  @P3 R2UR UR72, R6 ;  /* 0x00000000064832ca */ /* 0x000fda00000e0000 */
[----:B------:R0:W-:Y:S02]  /*8710*/  UTCHMMA gdesc[UR70], gdesc[UR72], tmem[UR7], tmem[UR74], idesc[UR75], !UPT ;  /* 0x00ff4a48460075ea */ /* 0x0001e4000f800007 */
[----:B0-----:R-:W-:Y:S01]  /*8720*/  UMOV UR72, 0x0 ;  /* 0x0000000000487882 */ /* 0x001fe20000000000 */
[----:B------:R-:W-:Y:S02]  /*8730*/  UMOV UR73, 0x4048490 ;  /* 0x0404849000497882 */ /* 0x000fe40000000000 */
[----:B------:R-:W-:Y:S01]  /*8740*/  UTCHMMA gdesc[UR68], gdesc[UR10], tmem[UR7], tmem[UR72], idesc[UR73], UPT ;  /* 0x00ff480a440075ea */ /* 0x000fe2000b800007 */
[----:B------:R0:W-:Y:S02]  /*8750*/  UTCHMMA gdesc[UR76], gdesc[UR8], tmem[UR7], tmem[UR72], idesc[UR73], UPT ;  /* 0x00ff48084c0075ea */ /* 0x0001e4000b800007 */
[----:B0-----:R-:W-:Y:S02]  /*8760*/  R2UR UR72, R208 ;  /* 0x00000000d04872ca */ /* 0x001fe400000e0000 */
[----:B------:R-:W-:Y:S01]  /*8770*/  R2UR UR73, R209 ;  /* 0x00000000d14972ca */ /* 0x000fe200000e0000 */
[----:B------:R-:W-:Y:S01]  /*8780*/  UMOV UR70, 0x0 ;  /* 0x0000000000467882 */ /* 0x000fe20000000000 */
[----:B------:R-:W-:-:S02]  /*8790*/  UMOV UR71, 0x4048490 ;  /* 0x0404849000477882 */ /* 0x000fc40000000000 */
[----:B------:R-:W-:Y:S01]  /*87a0*/  UTCHMMA gdesc[UR12], gdesc[UR66], tmem[UR7], tmem[UR70], idesc[UR71], UPT ;  /* 0x00ff46420c0075ea */ /* 0x000fe2000b800007 */
[----:B------:R-:W-:-:S08]  /*87b0*/  R2UR UR74, R202 ;  /* 0x00000000ca4a72ca */ /* 0x000fd000000e0000 */
[----:B------:R0:W-:Y:S01]  /*87c0*/  UTCHMMA gdesc[UR14], gdesc[UR72], tmem[UR7], tmem[UR70], idesc[UR71], UPT ;  /* 0x00ff46480e0075ea */ /* 0x0001e2000b800007 */
[----:B------:R-:W-:Y:S02]  /*87d0*/  R2UR UR75, R203 ;  /* 0x00000000cb4b72ca */ /* 0x000fe400000e0000 */
[----:B------:R-:W-:Y:S01]  /*87e0*/  R2UR UR68, R200 ;  /* 0x00000000c84472ca */ /* 0x000fe200000e0000 */
[----:B0-----:R-:W-:Y:S01]  /*87f0*/  UMOV UR72, 0x0 ;  /* 0x0000000000487882 */ /* 0x001fe20000000000 */
[----:B------:R-:W-:Y:S02]  /*8800*/  UMOV UR73, 0x4048490 ;  /* 0x0404849000497882 */ /* 0x000fe40000000000 */
[----:B------:R0:W-:Y:S01]  /*8810*/  UTCHMMA gdesc[UR16], gdesc[UR4], tmem[UR7], tmem[UR72], idesc[UR73], UPT ;  /* 0x00ff4804100075ea */ /* 0x0001e2000b800007 */
[----:B------:R-:W-:Y:S02]  /*8820*/  R2UR UR69, R201 ;  /* 0x00000000c94572ca */ /* 0x000fe400000e0000 */
[----:B0-----:R-:W-:-:S02]  /*8830*/  R2UR UR72, R204 ;  /* 0x00000000cc4872ca */ /* 0x001fc400000e0000 */
[----:B------:R-:W-:Y:S02]  /*8840*/  R2UR UR73, R205 ;  /* 0x00000000cd4972ca */ /* 0x000fe400000e0000 */
[----:B------:R-:W-:Y:S02]  /*8850*/  R2UR UR8, R198 ;  /* 0x00000000c60872ca */ /* 0x000fe400000e0000 */
[----:B------:R-:W-:-:S09]  /*8860*/  R2UR UR9, R199 ;  /* 0x00000000c70972ca */ /* 0x000fd200000e0000 */
[----:B------:R0:W-:Y:S02]  /*8870*/  UTCHMMA gdesc[UR18], gdesc[UR72], tmem[UR7], tmem[UR70], idesc[UR71], UPT ;  /* 0x00ff4648120075ea */ /* 0x0001e4000b800007 */
[----:B0-----:R-:W-:Y:S01]  /*8880*/  UMOV UR72, 0x0 ;  /* 0x0000000000487882 */ /* 0x001fe20000000000 */
[----:B------:R-:W-:Y:S02]  /*8890*/  UMOV UR73, 0x4048490 ;  /* 0x0404849000497882 */ /* 0x000fe40000000000 */
[----:B------:R-:W-:Y:S01]  /*88a0*/  UTCHMMA gdesc[UR20], gdesc[UR74], tmem[UR7], tmem[UR72], idesc[UR73], UPT ;  /* 0x00ff484a140075ea */ /* 0x000fe2000b800007 */
[----:B------:R0:W-:Y:S01]  /*88b0*/  UTCHMMA gdesc[UR22], gdesc[UR68], tmem[UR7], tmem[UR72], idesc[UR73], UPT ;  /* 0x00ff4844160075ea */ /* 0x0001e2000b800007 */
[----:B------:R-:W-:Y:S01]  /*88c0*/  UTCHMMA gdesc[UR24], gdesc[UR8], tmem[UR7], tmem[UR70], idesc[UR71], UPT ;  /* 0x00ff4608180075ea */ /* 0x000fe2000b800007 */
[----:B0-----:R-:W-:Y:S02]  /*88d0*/  R2UR UR72, R196 ;  /* 0x00000000c44872ca */ /* 0x001fe400000e0000 */
[----:B------:R-:W-:-:S02]  /*88e0*/  R2UR UR73, R197 ;  /* 0x00000000c54972ca */ /* 0x000fc400000e0000 */
[----:B------:R-:W-:Y:S02]  /*88f0*/  R2UR UR4, R192 ;  /* 0x00000000c00472ca */ /* 0x000fe400000e0000 */
[----:B------:R-:W-:-:S09]  /*8900*/  R2UR UR5, R193 ;  /* 0x00000000c10572ca */ /* 0x000fd200000e0000 */
[----:B------:R0:W-:Y:S02]  /*8910*/  UTCHMMA gdesc[UR26], gdesc[UR72], tmem[UR7], tmem[UR70], idesc[UR71], UPT ;  /* 0x00ff46481a0075ea */ /* 0x0001e4000b800007 */
[----:B0-----:R-:W-:Y:S02]  /*8920*/  R2UR UR70, R194 ;  /* 0x00000000c24672ca */ /* 0x001fe400000e0000 */
[----:B------:R-:W-:Y:S01]  /*8930*/  R2UR UR71, R195 ;  /* 0x00000000c34772ca */ /* 0x000fe200000e0000 */
[----:B------:R-:W-:Y:S01]  /*8940*/  UMOV UR72, 0x0 ;  /* 0x0000000000487882 */ /* 0x000fe20000000000 */
[----:B------:R-:W-:Y:S01]  /*8950*/  UMOV UR73, 0x4048490 ;  /* 0x0404849000497882 */ /* 0x000fe20000000000 */
[----:B------:R-:W-:Y:S02]  /*8960*/  R2UR UR74, R188 ;  /* 0x00000000bc4a72ca */ /* 0x000fe400000e0000 */
[----:B------:R-:W-:-:S08]  /*8970*/  R2UR UR75, R189 ;  /* 0x00000000bd4b72ca */ /* 0x000fd000000e0000 */
[----:B------:R0:W-:Y:S02]  /*8980*/  UTCHMMA gdesc[UR28], gdesc[UR70], tmem[UR7], tmem[UR72], idesc[UR73], UPT ;  /* 0x00ff48461c0075ea */ /* 0x0001e4000b800007 */
[----:B0-----:R-:W-:Y:S01]  /*8990*/  UMOV UR70, 0x0 ;  /* 0x0000000000467882 */ /* 0x001fe20000000000 */
[----:B------:R-:W-:Y:S02]  /*89a0*/  UMOV UR71, 0x4048490 ;  /* 0x0404849000477882 */ /* 0x000fe40000000000 */
[----:B------:R0:W-:Y:S02]  /*89b0*/  UTCHMMA gdesc[UR30], gdesc[UR4], tmem[UR7], tmem[UR70], idesc[UR71], UPT ;  /* 0x00ff46041e0075ea */ /* 0x0001e4000b800007 */
[----:B0-----:R-:W-:Y:S02]  /*89c0*/  R2UR UR70, R190 ;  /* 0x00000000be4672ca */ /* 0x001fe400000e0000 */
[----:B------:R-:W-:Y:S02]  /*89d0*/  R2UR UR71, R191 ;  /* 0x00000000bf4772ca */ /* 0x000fe400000e0000 */
[----:B------:R-:W-:-:S02]  /*89e0*/  R2UR UR68, R186 ;  /* 0x00000000ba4472ca */ /* 0x000fc400000e0000 */
[----:B------:R-:W-:Y:S02]  /*89f0*/  R2UR UR69, R187 ;  /* 0x00000000bb4572ca */ /* 0x000fe400000e0000 */
[----:B------:R-:W-:Y:S02]  /*8a00*/  R2UR UR8, R182 ;  /* 0x00000000b60872ca */ /* 0x000fe400000e0000 */
[----:B------:R-:W-:-:S05]  /*8a10*/  R2UR UR9, R183 ;  /* 0x00000000b70972ca */ /* 0x000fca00000e0000 */
[----:B------:R-:W-:Y:S01]  /*8a20*/  UTCHMMA gdesc[UR32], gdesc[UR70], tmem[UR7], tmem[UR72], idesc[UR73], UPT ;  /* 0x00ff4846200075ea */ /* 0x000fe2000b800007 */
[----:B------:R0:W-:Y:S02]  /*8a30*/  UTCHMMA gdesc[UR34], gdesc[UR74], tmem[UR7], tmem[UR72], idesc[UR73], UPT ;  /* 0x00ff484a220075ea */ /* 0x0001e4000b800007 */
[----:B0-----:R-:W-:Y:S02]  /*8a40*/  R2UR UR72, R184 ;  /* 0x00000000b84872ca */ /* 0x001fe400000e0000 */
[----:B------:R-:W-:Y:S01]  /*8a50*/  R2UR UR73, R185 ;  /* 0x00000000b94972ca */ /* 0x000fe200000e0000 */
[----:B------:R-:W-:Y:S01]  /*8a60*/  UMOV UR70, 0x0 ;  /* 0x0000000000467882 */ /* 0x000fe20000000000 */
[----:B------:R-:W-:Y:S02]  /*8a70*/  UMOV UR71, 0x4048490 ;  /* 0x0404849000477882 */ /* 0x000fe40000000000 */
[----:B------:R-:W-:Y:S09]  /*8a80*/  UTCHMMA gdesc[UR36], gdesc[UR68], tmem[UR7], tmem[UR70], idesc[UR71], UPT ;  /* 0x00ff4644240075ea */ /* 0x000ff2000b800007 */
[----:B------:R0:W-:Y:S02]  /*8a90*/  UTCHMMA gdesc[UR38], gdesc[UR72], tmem[UR7], tmem[UR70], idesc[UR71], UPT ;  /* 0x00ff4648260075ea */ /* 0x0001e4000b800007 */
[----:B0-----:R-:W-:Y:S01]  /*8aa0*/  UMOV UR72, 0x0 ;  /* 0x0000000000487882 */ /* 0x001fe20000000000 */
[----:B------:R-:W-:-:S02]  /*8ab0*/  UMOV UR73, 0x4048490 ;  /* 0x0404849000497882 */ /* 0x000fc40000000000 */
[----:B------:R0:W-:Y:S02]  /*8ac0*/  UTCHMMA gdesc[UR40], gdesc[UR8], tmem[UR7], tmem[UR72], idesc[UR73], UPT ;  /* 0x00ff4808280075ea */ /* 0x0001e4000b800007 */
[----:B0-----:R-:W-:Y:S02]  /*8ad0*/  R2UR UR72, R180 ;  /* 0x00000000b44872ca */ /* 0x001fe400000e0000 */
[----:B------:R-:W-:Y:S02]  /*8ae0*/  R2UR UR73, R181 ;  /* 0x00000000b54972ca */ /* 0x000fe400000e0000 */
[----:B------:R-:W-:Y:S02]  /*8af0*/  R2UR UR4, R178 ;  /* 0x00000000b20472ca */ /* 0x000fe400000e0000 */
[----:B------:R-:W-:-:S09]  /*8b00*/  R2UR UR5, R179 ;  /* 0x00000000b30572ca */ /* 0x000fd200000e0000 */
[----:B------:R0:W-:Y:S02]  /*8b10*/  UTCHMMA gdesc[UR42], gdesc[UR72], tmem[UR7], tmem[UR70], idesc[UR71], UPT ;  /* 0x00ff46482a0075ea */ /* 0x0001e4000b800007 */
[----:B0-----:R-:W-:Y:S02]  /*8b20*/  R2UR UR70, R176 ;  /* 0x00000000b04672ca */ /* 0x001fe400000e0000 */
[----:B------:R-:W-:Y:S01]  /*8b30*/  R2UR UR71, R177 ;  /* 0x00000000b14772ca */ /* 0x000fe200000e0000 */
[----:B------:R-:W-:Y:S01]  /*8b40*/  UMOV UR72, 0x0 ;  /* 0x0000000000487882 */ /* 0x000fe20000000000 */
[----:B------:R-:W-:Y:S01]  /*8b50*/  UMOV UR73, 0x4048490 ;  /* 0x0404849000497882 */ /* 0x000fe20000000000 */
[----:B------:R-:W-:Y:S01]  /*8b60*/  R2UR UR74, R174 ;  /* 0x00000000ae4a72ca */ /* 0x000fe200000e0000 */
[----:B------:R-:W-:Y:S01]  /*8b70*/  UTCHMMA gdesc[UR44], gdesc[UR4], tmem[UR7], tmem[UR72], idesc[UR73], UPT ;  /* 0x00ff48042c0075ea */ /* 0x000fe2000b800007 */
[----:B------:R-:W-:-:S08]  /*8b80*/  R2UR UR75, R175 ;  /* 0x00000000af4b72ca */ /* 0x000fd000000e0000 */
[----:B------:R0:W-:Y:S02]  /*8b90*/  UTCHMMA gdesc[UR46], gdesc[UR70], tmem[UR7], tmem[UR72], idesc[UR73], UPT ;  /* 0x00ff48462e0075ea */ /* 0x0001e4000b800007 */
[----:B0-----:R-:W-:Y:S02]  /*8ba0*/  R2UR UR72, R172 ;  /* 0x00000000ac4872ca */ /* 0x001fe400000e0000 */
[----:B------:R-:W-:Y:S01]  /*8bb0*/  R2UR UR73, R173 ;  /* 0x00000000ad4972ca */ /* 0x000fe200000e0000 */
[----:B------:R-:W-:Y:S01]  /*8bc0*/  UMOV UR70, 0x0 ;  /* 0x0000000000467882 */ /* 0x000fe20000000000 */
[----:B------:R-:W-:Y:S02]  /*8bd0*/  UMOV UR71, 0x4048490 ;  /* 0x0404849000477882 */ /* 0x000fe40000000000 */
[----:B------:R-:W-:Y:S09]  /*8be0*/  UTCHMMA gdesc[UR48], gdesc[UR74], tmem[UR7], tmem[UR70], idesc[UR71], UPT ;  /* 0x00ff464a300075ea */ /* 0x000ff2000b800007 */
[----:B------:R0:W-:Y:S02]  /*8bf0*/  UTCHMMA gdesc[UR50], gdesc[UR72], tmem[UR7], tmem[UR70], idesc[UR71], UPT ;  /* 0x00ff4648320075ea */ /* 0x0001e4000b800007 */
[----:B0-----:R-:W-:-:S02]  /*8c00*/  R2UR UR70, R170 ;  /* 0x00000000aa4672ca */ /* 0x001fc400000e0000 */
[----:B------:R-:W-:Y:S01]  /*8c10*/  R2UR UR71, R171 ;  /* 0x00000000ab4772ca */ /* 0x000fe200000e0000 */
[----:B------:R-:W-:Y:S01]  /*8c20*/  UMOV UR72, 0x0 ;  /* 0x0000000000487882 */ /* 0x000fe20000000000 */
[----:B------:R-:W-:-:S11]  /*8c30*/  UMOV UR73, 0x4048490 ;  /* 0x0404849000497882 */ /* 0x000fd60000000000 */
        /* <DEDUP_REMOVED lines=25> */
[----:B------:R-:W-:Y:S01]  /*8dd0*/  UMOV UR73, 0x4048490 ;  /* 0x0404849000497882 */ /* 0x000fe20000000000 */
[----:B------:R-:W-:Y:S02]  /*8de0*/  R2UR.FILL UR67, R16 ;  /* 0x00000000104372ca */ /* 0x000fe400004e0000 */
[----:B------:R-:W-:-:S08]  /*8df0*/  R2UR.FILL UR66, R17 ;  /* 0x00000000114272ca */ /* 0x000fd000004e0000 */
[----:B------:R0:W-:Y:S02]  /*8e00*/  UTCHMMA gdesc[UR64], gdesc[UR70], tmem[UR7], tmem[UR72], idesc[UR73], UPT ;  /* 0x00ff4846400075ea */ /* 0x0001e4000b800007 */
[----:B0-----:R-:W-:Y:S02]  /*8e10*/  R2UR UR72, R156 ;  /* 0x000000009c4872ca */ /* 0x001fe400000e0000 */
[----:B------:R-:W-:Y:S01]  /*8e20*/  R2UR UR73, R157 ;  /* 0x000000009d4972ca */ /* 0x000fe200000e0000 */
[----:B------:R-:W-:Y:S01]  /*8e30*/  UMOV UR70, 0x0 ;  /* 0x0000000000467882 */ /* 0x000fe20000000000 */
[----:B------:R-:W-:Y:S01]  /*8e40*/  UMOV UR71, 0x4048490 ;  /* 0x0404849000477882 */ /* 0x000fe20000000000 */
[----:B------:R-:W-:Y:S02]  /*8e50*/  R2UR.FILL UR69, R18 ;  /* 0x00000000124572ca */ /* 0x000fe400004e0000 */
[----:B------:R-:W-:Y:S01]  /*8e60*/  R2UR.FILL UR68, R19 ;  /* 0x00000000134472ca */ /* 0x000fe200004e0000 */
[----:B---3--:R-:W-:-:S07]  /*8e70*/  VIADD R4, R26, 0x1c010 ;  /* 0x0001c0101a047836 */ /* 0x008fce0000000000 */
[----:B------:R0:W-:Y:S01]  /*8e80*/  UTCHMMA gdesc[UR66], gdesc[UR72], tmem[UR7], tmem[UR70], idesc[UR71], UPT ;  /* 0x00ff4648420075ea */ /* 0x0001e2000b800007 */
[----:B------:R-:W-:Y:S01]  /*8e90*/  IMAD.MOV.U32 R5, RZ, RZ, RZ ;  /* 0x000000ffff057224 */ /* 0x000fe200078e00ff */
[----:B0-----:R-:W-:Y:S02]  /*8ea0*/  R2UR UR70, R154 ;  /* 0x000000009a4672ca */ /* 0x001fe400000e0000 */
[----:B------:R-:W-:Y:S01]  /*8eb0*/  R2UR UR71, R155 ;  /* 0x000000009b4772ca */ /* 0x000fe200000e0000 */
[----:B------:R-:W-:Y:S01]  /*8ec0*/  UMOV UR72, 0x0 ;  /* 0x0000000000487882 */ /* 0x000fe20000000000 */
[----:B------:R-:W-:Y:S01]  /*8ed0*/  @P3 MOV R4, R4 ;  /* 0x0000000400043202 */ /* 0x000fe20000000f00 */
[----:B------:R-:W-:-:S10]  /*8ee0*/  UMOV UR73, 0x4048490 ;  /* 0x0404849000497882 */ /* 0x000fd40000000000 */
[----:B------:R0:W-:Y:S02]  /*8ef0*/  UTCHMMA gdesc[UR68], gdesc[UR70], tmem[UR7], tmem[UR72], idesc[UR73], UPT ;  /* 0x00ff4846440075ea */ /* 0x0001e4000b800007 */
[----:B0-----:R-:W-:Y:S02]  /*8f00*/  @P3 R2UR UR70, R4 ;  /* 0x00000000044632ca */ /* 0x001fe400000e0000 */
[----:B------:R-:W-:-:S11]  /*8f10*/  R2UR.FILL UR75, R20 ;  /* 0x00000000144b72ca */ /* 0x000fd600004e0000 */
[----:B------:R0:W-:Y:S01]  /*8f20*/  UTCBAR [UR70], URZ ;  /* 0x000000ff460073e9 */ /* 0x0001e200080000ff */
[----:B------:R-:W-:Y:S02]  /*8f30*/  R2UR.FILL UR74, R21 ;  /* 0x00000000154a72ca */ /* 0x000fe400004e0000 */
[----:B------:R-:W-:Y:S02]  /*8f40*/  R2UR.FILL UR9, R22 ;  /* 0x00000000160972ca */ /* 0x000fe400004e0000 */
[----:B------:R-:W-:Y:S02]  /*8f50*/  R2UR.FILL UR8, R23 ;  /* 0x00000000170872ca */ /* 0x000fe400004e0000 */
[----:B------:R-:W-:Y:S02]  /*8f60*/  R2UR.FILL UR5, R24 ;  /* 0x00000000180572ca */ /* 0x000fe400004e0000 */
[----:B0-----:R-:W-:-:S15]  /*8f70*/  R2UR.FILL UR4, R25 ;  /* 0x00000000190472ca */ /* 0x001fde00004e0000 */
.L_x_16:
[----:B------:R-:W0:Y:S01]  /*8f80*/  SYNCS.PHASECHK.TRANS64.TRYWAIT P3, [UR4+0x1c010], RZ ;  /* 0x01c010ffff0075a7 */ /* 0x000e220008061104 */
[----:B------:R-:W1:Y:S01]  /*8f90*/  LDC R16, c[0x0][0x3a8] ;  /* 0x0000ea00ff107b82 */ /* 0x000e620000000800 */
[----:B0-----:R-:W-:Y:S05]  /*8fa0*/  @!P3 BRA `(.L_x_17) ;  /* 0x0000006000ecb947 */ /* 0x001fea0003800000 */
.L_x_25:
[----:B------:R-:W2:Y:S04]  /*8fb0*/  LDL R4, [R1+0x7c] ;  /* 0x00007c0001047983 */ /* 0x000ea80000100800 */
[----:B------:R-:W3:Y:S01]  /*8fc0*/  LDL R24, [R1+0x98] ;  /* 0x0000980001187983 */ /* 0x000ee20000100800 */
[----:B------:R-:W-:Y:S01]  /*8fd0*/  BAR.SYNC.DEFER_BLOCKING 0x0 ;  /* 0x0000000000007b1d */ /* 0x000fe20000010000 */
[----:B------:R-:W-:-:S04]  /*8fe0*/  ISETP.GT.U32.AND P3, PT, R8, R145, PT ;  /* 0x000000910800720c */ /* 0x000fc80003f64070 */
[----:B------:R-:W-:Y:S01]  /*8ff0*/  ISETP.GT.U32.AND.EX P3, PT, R9, RZ, PT, P3 ;  /* 0x000000ff0900720c */ /* 0x000fe20003f64130 */
[----:B------:R-:W0:Y:S01]  /*9000*/  S2R R26, SR_TID.X ;  /* 0x00000000001a7919 */ /* 0x000e220000002100 */
[----:B------:R-:W4:Y:S04]  /*9010*/  LDL.64 R22, [R1+0x60] ;  /* 0x0000600001167983 */ /* 0x000f280000100a00 */
[----:B------:R-:W5:Y:S04]  /*9020*/  LDL.64 R20, [R1+0x58] ;  /* 0x0000580001147983 */ /* 0x000f680000100a00 */
[----:B------:R-:W3:Y:S01]  /*9030*/  LDL.64 R18, [R1+0x50] ;  /* 0x0000500001127983 */ /* 0x000ee20000100a00 */
[----:B------:R-:W1:Y:S01]  /*9040*/  @!P2 SYNCS.CCTL.IV [UR4+0x1c010] ;  /* 0x01c01000ff00a9b1 */ /* 0x000e620008000004 */
[----:B0-----:R-:W-:-:S02]  /*9050*/  LOP3.LUT R25, R26, 0xff, RZ, 0xc0, !PT ;  /* 0x000000ff1a197812 */ /* 0x001fc400078ec0ff */
[C---:B------:R-:W-:Y:S02]  /*9060*/  LOP3.LUT R17, R26.reuse, 0x60, RZ, 0xc0, !PT ;  /* 0x000000601a117812 */ /* 0x040fe400078ec0ff */
[----:B------:R-:W-:Y:S02]  /*9070*/  LOP3.LUT R27, R26, 0xf, RZ, 0xc0, !PT ;  /* 0x0000000f1a1b7812 */ /* 0x000fe400078ec0ff */
[----:B------:R-:W-:Y:S02]  /*9080*/  SHF.R.U32.HI R26, RZ, 0x5, R25 ;  /* 0x00000005ff1a7819 */ /* 0x000fe40000011619 */
[----:B------:R-:W-:-:S05]  /*9090*/  LEA.HI R25, R17, R27, RZ, 0x1f ;  /* 0x0000001b11197211 */ /* 0x000fca00078ff8ff */
[----:B------:R-:W-:-:S05]  /*90a0*/  IMAD.SHL.U32 R25, R25, 0x8, RZ ;  /* 0x0000000819197824 */ /* 0x000fca00078e00ff */
[----:B------:R-:W-:Y:S02]  /*90b0*/  LOP3.LUT R25, R25, 0x4, R26, 0xf8, !PT ;  /* 0x0000000419197812 */ /* 0x000fe400078ef81a */
[----:B------:R-:W-:-:S05]  /*90c0*/  LEA.HI R17, R17, R27, RZ, 0x1f ;  /* 0x0000001b11117211 */ /* 0x000fca00078ff8ff */
[----:B------:R-:W-:Y:S01]  /*90d0*/  IMAD.SHL.U32 R17, R17, 0x8, RZ ;  /* 0x0000000811117824 */ /* 0x000fe200078e00ff */
[----:B--2---:R-:W-:-:S13]  /*90e0*/  R2UR UR70, R4 ;  /* 0x00000000044672ca */ /* 0x004fda00000e0000 */
[----:B------:R-:W-:Y:S01]  /*90f0*/  LDTM.16dp32bit_t0_t15.x4 R4, tmem[UR70] ;  /* 0x00000046000479ee */ /* 0x000fe20008900000 */
[----:B------:R-:W0:Y:S01]  /*9100*/  LDTM.16dp32bit_t16_t31.x4 R4, tmem[UR70+0x4] ;  /* 0x00000446000479ee */ /* 0x000e220008920000 */
[----:B------:R-:W-:Y:S01]  /*9110*/  NOP ;  /* 0x0000000000007918 */ /* 0x000fe20000000000 */
[-C--:B01----:R-:W-:Y:S01]  /*9120*/  FMUL R4, R4, R16.reuse ;  /* 0x0000001004047220 */ /* 0x083fe20000400000 */
[----:B------:R-:W-:-:S04]  /*9130*/  FMUL R5, R5, R16 ;  /* 0x0000001005057220 */ /* 0x000fc80000400000 */
[----:B------:R-:W-:Y:S02]  /*9140*/  FSEL R4, R4, -INF , !P3 ;  /* 0xff80000004047808 */ /* 0x000fe40005800000 */
[----:B------:R-:W-:-:S04]  /*9150*/  ISETP.GE.U32.AND P3, PT, R8, R145, PT ;  /* 0x000000910800720c */ /* 0x000fc80003f66070 */
[----:B------:R-:W-:-:S04]  /*9160*/  ISETP.GE.U32.AND.EX P3, PT, R9, RZ, PT, P3 ;  /* 0x000000ff0900720c */ /* 0x000fc80003f66130 */
[----:B------:R-:W-:Y:S02]  /*9170*/  FSEL R5, R5, -INF , !P3 ;  /* 0xff80000005057808 */ /* 0x000fe40005800000 */
[----:B------:R-:W-:Y:S01]  /*9180*/  ISETP.GT.U32.AND P3, PT, R12, R145, PT ;  /* 0x000000910c00720c */ /* 0x000fe20003f64070 */
[----:B------:R-:W-:-:S03]  /*9190*/  FMUL R6, R6, R16 ;  /* 0x0000001006067220 */ /* 0x000fc60000400000 */
[----:B------:R-:W-:-:S04]  /*91a0*/  ISETP.GT.U32.AND.EX P3, PT, R13, RZ, PT, P3 ;  /* 0x000000ff0d00720c */ /* 0x000fc80003f64130 */
[----:B------:R-:W-:Y:S02]  /*91b0*/  FSEL R6, R6, -INF , !P3 ;  /* 0xff80000006067808 */ /* 0x000fe40005800000 */
[----:B------:R-:W-:Y:S01]  /*91c0*/  ISETP.GT.U32.AND P3, PT, R14, R145, PT ;  /* 0x000000910e00720c */ /* 0x000fe20003f64070 */
[----:B------:R-:W-:-:S03]  /*91d0*/  FMUL R7, R7, R16 ;  /* 0x0000001007077220 */ /* 0x000fc60000400000 */
[----:B------:R-:W-:-:S04]  /*91e0*/  ISETP.GT.U32.AND.EX P3, PT, R15, RZ, PT, P3 ;  /* 0x000000ff0f00720c */ /* 0x000fc80003f64130 */
[----:B------:R-:W-:Y:S02]  /*91f0*/  FSEL R8, R7, -INF , !P3 ;  /* 0xff80000007087808 */ /* 0x000fe40005800000 */
[----:B------:R-:W-:-:S04]  /*9200*/  FMNMX3 R7, R4, R5, R6, !PT ;  /* 0x0000000504077276 */ /* 0x000fc80007800006 */
[----:B------:R-:W-:-:S05]  /*9210*/  FMNMX R7, R8, R7, !PT ;  /* 0x0000000708077209 */ /* 0x000fca0007800000 */
[----:B------:R-:W0:Y:S02]  /*9220*/  SHFL.BFLY PT, R12, R7, 0x10, 0x1f ;  /* 0x0e001f00070c7f89 */ /* 0x000e2400000e0000 */
[----:B0-----:R-:W-:-:S05]  /*9230*/  FMNMX R12, R7, R12, !PT ;  /* 0x0000000c070c7209 */ /* 0x001fca0007800000 */
[----:B------:R-:W-:Y:S01]  /*9240*/  @!P5 STS [R25+UR4+0x14000], R12 ;  /* 0x0140000c1900d988 */ /* 0x000fe20008000804 */
[----:B------:R-:W-:Y:S06]  /*9250*/  BAR.SYNC.DEFER_BLOCKING 0x0 ;  /* 0x0000000000007b1d */ /* 0x000fec0000010000 */
[----:B---3--:R-:W0:Y:S04]  /*9260*/  @!P6 LDS R144, [R24+0x14000] ;  /* 0x014000001890e984 */ /* 0x008e280000000800 */
[----:B0-----:R-:W0:Y:S02]  /*9270*/  SHFL.BFLY PT, R9, R144, 0x1, 0x1f ;  /* 0x0c201f0090097f89 */ /* 0x001e2400000e0000 */
[----:B0-----:R-:W-:-:S05]  /*9280*/  FMNMX R9, R144, R9, !PT ;  /* 0x0000000990097209 */ /* 0x001fca0007800000 */
[----:B------:R-:W-:Y:S01]  /*9290*/  @P0 STS [R24+0x14000], R9 ;  /* 0x0140000918000388 */ /* 0x000fe20000000800 */
[----:B------:R-:W-:Y:S06]  /*92a0*/  BAR.SYNC.DEFER_BLOCKING 0x0 ;  /* 0x0000000000007b1d */ /* 0x000fec0000010000 */
[----:B------:R-:W0:Y:S02]  /*92b0*/  LDS R133, [R17+UR4+0x14000] ;  /* 0x0140000411857984 */ /* 0x000e240008000800 */
[----:B0-----:R-:W-:-:S05]  /*92c0*/  FMNMX R133, R133, R0, !PT ;  /* 0x0000000085857209 */ /* 0x001fca0007800000 */
[--C-:B------:R-:W-:Y:S01]  /*92d0*/  FADD R4, R4, -R133.reuse ;  /* 0x8000008504047221 */ /* 0x100fe20000000000 */
[--C-:B------:R-:W-:Y:S01]  /*92e0*/  FADD R5, R5, -R133.reuse ;  /* 0x8000008505057221 */ /* 0x100fe20000000000 */
[--C-:B------:R-:W-:Y:S02]  /*92f0*/  FADD R6, R6, -R133.reuse ;  /* 0x8000008506067221 */ /* 0x100fe40000000000 */
[----:B------:R-:W-:Y:S01]  /*9300*/  FMUL R4, R4, 1.4426950216293334961 ;  /* 0x3fb8aa3b04047820 */ /* 0x000fe20000400000 */
[----:B------:R-:W-:Y:S01]  /*9310*/  FMUL R5, R5, 1.4426950216293334961 ;  /* 0x3fb8aa3b05057820 */ /* 0x000fe20000400000 */
[----:B------:R-:W-:Y:S01]  /*9320*/  FMUL R7, R6, 1.4426950216293334961 ;  /* 0x3fb8aa3b06077820 */ /* 0x000fe20000400000 */
[----:B------:R-:W-:-:S03]  /*9330*/  FADD R6, R8, -R133 ;  /* 0x8000008508067221 */ /* 0x000fc60000000000 */
[----:B------:R-:W-:Y:S01]  /*9340*/  MUFU.EX2 R4, R4 ;  /* 0x0000000400047308 */ /* 0x000fe20000000800 */
[----:B------:R-:W-:-:S07]  /*9350*/  FMUL R6, R6, 1.4426950216293334961 ;  /* 0x3fb8aa3b06067820 */ /* 0x000fce0000400000 */
        /* <DEDUP_REMOVED lines=16> */
[----:B------:R-:W-:-:S05]  /*9460*/  IMAD.U32 R11, R11, -0x80000000, RZ ;  /* 0x800000000b0b7824 */ /* 0x000fca00078e00ff */
[----:B------:R0:W1:Y:S01]  /*9470*/  LDS R151, [R17+UR4+0x14000] ;  /* 0x0140000411977984 */ /* 0x0000620008000800 */
[----:B------:R-:W2:Y:S01]  /*9480*/  SYNCS.PHASECHK.TRANS64.TRYWAIT P3, [R10+URZ], R11 ;  /* 0x0000000b0a0075a7 */ /* 0x000ea200080611ff */
[----:B----4-:R-:W-:-:S04]  /*9490*/  IMAD.WIDE R6, R3, 0x2, R22 ;  /* 0x0000000203067825 */ /* 0x010fc800078e0216 */
[----:B-----5:R-:W-:-:S04]  /*94a0*/  IMAD.WIDE R12, R3, 0x2, R20 ;  /* 0x00000002030c7825 */ /* 0x020fc800078e0214 */
[----:B------:R-:W-:Y:S01]  /*94b0*/  IMAD.WIDE R14, R3, 0x2, R18 ;  /* 0x00000002030e7825 */ /* 0x000fe200078e0212 */
[----:B012---:R-:W-:Y:S06]  /*94c0*/  @!P3 BRA `(.L_x_18) ;  /* 0x0000005c00b0b947 */ /* 0x007fec0003800000 */
.L_x_26:
[----:B------:R-:W2:Y:S04]  /*94d0*/  LDL.64 R16, [R1+0x48] ;  /* 0x0000480001107983 */ /* 0x000ea80000100a00 */
[----:B------:R-:W3:Y:S04]  /*94e0*/  LDL.64 R34, [R1+0x38] ;  /* 0x0000380001227983 */ /* 0x000ee80000100a00 */
[----:B------:R-:W4:Y:S04]  /*94f0*/  LDL.64 R32, [R1+0x28] ;  /* 0x0000280001207983 */ /* 0x000f280000100a00 */
[----:B------:R-:W5:Y:S04]  /*9500*/  LDL.64 R18, [R1+0x40] ;  /* 0x0000400001127983 */ /* 0x000f680000100a00 */
[----:B------:R-:W5:Y:S04]  /*9510*/  LDL.64 R24, [R1+0x30] ;  /* 0x0000300001187983 */ /* 0x000f680000100a00 */
[----:B------:R-:W5:Y:S04]  /*9520*/  LDL.64 R28, [R1+0x18] ;  /* 0x00001800011c7983 */ /* 0x000f680000100a00 */
[----:B------:R-:W5:Y:S04]  /*9530*/  LDL.64 R30, [R1+0x20] ;  /* 0x00002000011e7983 */ /* 0x000f680000100a00 */
[----:B------:R-:W5:Y:S04]  /*9540*/  LDL.64 R22, [R1+0x8] ;  /* 0x0000080001167983 */ /* 0x000f680000100a00 */
[----:B------:R-:W5:Y:S04]  /*9550*/  LDL.64 R26, [R1] ;  /* 0x00000000011a7983 */ /* 0x000f680000100a00 */
[----:B------:R-:W5:Y:S04]  /*9560*/  LDL.64 R20, [R1+0x10] ;  /* 0x0000100001147983 */ /* 0x000f680000100a00 */
[----:B------:R3:W5:Y:S04]  /*9570*/  LDG.E.U16 R11, desc[UR8][R14.64] ;  /* 0x000000080e0b7981 */ /* 0x000768000c1e1500 */
[----:B------:R-:W5:Y:S04]  /*9580*/  LDG.E.U16 R7, desc[UR8][R6.64] ;  /* 0x0000000806077981 */ /* 0x000f68000c1e1500 */
[----:B------:R-:W5:Y:S01]  /*9590*/  LDG.E.U16 R12, desc[UR8][R12.64] ;  /* 0x000000080c0c7981 */ /* 0x000f62000c1e1500 */
[----:B--2---:R-:W-:-:S04]  /*95a0*/  IMAD.WIDE R16, R3, 0x2, R16 ;  /* 0x0000000203107825 */ /* 0x004fc800078e0210 */
[C---:B---3--:R-:W-:Y:S01]  /*95b0*/  IMAD.WIDE R14, R3.reuse, 0x2, R34 ;  /* 0x00000002030e7825 */ /* 0x048fe200078e0222 */
[----:B------:R4:W2:Y:S05]  /*95c0*/  LDG.E.U16 R6, desc[UR8][R16.64] ;  /* 0x0000000810067981 */ /* 0x0008aa000c1e1500 */
[----:B------:R-:W3:Y:S01]  /*95d0*/  LDG.E.U16 R14, desc[UR8][R14.64] ;  /* 0x000000080e0e7981 */ /* 0x000ee2000c1e1500 */
[----:B----4-:R-:W-:-:S04]  /*95e0*/  IMAD.WIDE R16, R3, 0x2, R32 ;  /* 0x0000000203107825 */ /* 0x010fc800078e0220 */
[C---:B-----5:R-:W-:Y:S01]  /*95f0*/  IMAD.WIDE R18, R3.reuse, 0x2, R18 ;  /* 0x0000000203127825 */ /* 0x060fe200078e0212 */
[----:B------:R0:W4:Y:S03]  /*9600*/  LDG.E.U16 R15, desc[UR8][R16.64] ;  /* 0x00000008100f7981 */ /* 0x000126000c1e1500 */
[C---:B------:R-:W-:Y:S01]  /*9610*/  IMAD.WIDE R24, R3.reuse, 0x2, R24 ;  /* 0x0000000203187825 */ /* 0x040fe200078e0218 */
[----:B------:R1:W5:Y:S05]  /*9620*/  LDG.E.U16 R13, desc[UR8][R18.64] ;  /* 0x00000008120d7981 */ /* 0x00036a000c1e1500 */
[----:B------:R-:W5:Y:S01]  /*9630*/  LDG.E.U16 R24, desc[UR8][R24.64] ;  /* 0x0000000818187981 */ /* 0x000f62000c1e1500 */
[----:B0-----:R-:W-:-:S04]  /*9640*/  IMAD.WIDE R16, R3, 0x2, R28 ;  /* 0x0000000203107825 */ /* 0x001fc800078e021c */
[----:B-1----:R-:W-:-:S04]  /*9650*/  IMAD.WIDE R18, R3, 0x2, R30 ;  /* 0x0000000203127825 */ /* 0x002fc800078e021e */
[C---:B------:R-:W-:Y:S01]  /*9660*/  IMAD.WIDE R22, R3.reuse, 0x2, R22 ;  /* 0x0000000203167825 */ /* 0x040fe200078e0216 */
[----:B------:R0:W5:Y:S04]  /*9670*/  LDG.E.U16 R25, desc[UR8][R16.64] ;  /* 0x0000000810197981 */ /* 0x000168000c1e1500 */
[----:B------:R1:W5:Y:S01]  /*9680*/  LDG.E.U16 R10, desc[UR8][R18.64] ;  /* 0x00000008120a7981 */ /* 0x000362000c1e1500 */
[----:B0-----:R-:W-:-:S04]  /*9690*/  IMAD.WIDE R16, R3, 0x2, R250 ;  /* 0x0000000203107825 */ /* 0x001fc800078e02fa */
[C---:B-1----:R-:W-:Y:S01]  /*96a0*/  IMAD.WIDE R18, R3.reuse, 0x2, R26 ;  /* 0x0000000203127825 */ /* 0x042fe200078e021a */
[----:B------:R0:W5:Y:S03]  /*96b0*/  LDG.E.U16 R29, desc[UR8][R16.64] ;  /* 0x00000008101d7981 */ /* 0x000166000c1e1500 */
[C---:B------:R-:W-:Y:S01]  /*96c0*/  IMAD.WIDE R20, R3.reuse, 0x2, R20 ;  /* 0x0000000203147825 */ /* 0x040fe200078e0214 */
[----:B------:R1:W5:Y:S04]  /*96d0*/  LDG.E.U16 R27, desc[UR8][R22.64] ;  /* 0x00000008161b7981 */ /* 0x000368000c1e1500 */
[----:B------:R1:W5:Y:S01]  /*96e0*/  LDG.E.U16 R26, desc[UR8][R20.64] ;  /* 0x00000008141a7981 */ /* 0x000362000c1e1500 */
[----:B0-----:R-:W-:-:S03]  /*96f0*/  IMAD.WIDE R16, R3, 0x2, R242 ;  /* 0x0000000203107825 */ /* 0x001fc600078e02f2 */
[----:B------:R0:W5:Y:S01]  /*9700*/  LDG.E.U16 R28, desc[UR8][R18.64] ;  /* 0x00000008121c7981 */ /* 0x000162000c1e1500 */
[----:B-1----:R-:W-:-:S03]  /*9710*/  IMAD.WIDE R22, R3, 0x2, R244 ;  /* 0x0000000203167825 */ /* 0x002fc600078e02f4 */
[----:B------:R1:W5:Y:S01]  /*9720*/  LDG.E.U16 R33, desc[UR8][R16.64] ;  /* 0x0000000810217981 */ /* 0x000362000c1e1500 */
[----:B------:R-:W-:-:S03]  /*9730*/  IMAD.WIDE R20, R3, 0x2, R246 ;  /* 0x0000000203147825 */ /* 0x000fc600078e02f6 */
        /* <DEDUP_REMOVED lines=26> */
[----:B------:R-:W5:Y:S01]  /*98e0*/  LDG.E.U16 R20, desc[UR8][R20.64] ;  /* 0x0000000814147981 */ /* 0x000f62000c1e1500 */
[----:B-1----:R-:W-:-:S03]  /*98f0*/  IMAD.WIDE R16, R3, 0x2, R218 ;  /* 0x0000000203107825 */ /* 0x002fc600078e02da */
[----:B------:R-:W5:Y:S01]  /*9900*/  LDG.E.U16 R18, desc[UR8][R18.64] ;  /* 0x0000000812127981 */ /* 0x000f62000c1e1500 */
[----:B------:R-:W-:-:S03]  /*9910*/  IMAD.WIDE R22, R3, 0x2, R214 ;  /* 0x0000000203167825 */ /* 0x000fc600078e02d6 */
[----:B------:R-:W5:Y:S04]  /*9920*/  LDG.E.U16 R16, desc[UR8][R16.64] ;  /* 0x0000000810107981 */ /* 0x000f68000c1e1500 */
[----:B------:R-:W5:Y:S01]  /*9930*/  LDG.E.U16 R22, desc[UR8][R22.64] ;  /* 0x0000000816167981 */ /* 0x000f62000c1e1500 */
[----:B------:R-:W-:Y:S02]  /*9940*/  F2FP.BF16.F32.PACK_AB R4, R5, R4 ;  /* 0x000000040504723e */ /* 0x000fe400000010ff */
[----:B------:R-:W-:Y:S01]  /*9950*/  F2FP.BF16.F32.PACK_AB R5, R9, R8 ;  /* 0x000000080905723e */ /* 0x000fe200000010ff */
[----:B------:R-:W-:Y:S01]  /*9960*/  STS.U16 [R132+UR4+0x18000], R7 ;  /* 0x0180000784007988 */ /* 0x000fe20008000404 */
[----:B------:R-:W-:Y:S02]  /*9970*/  FADD R0, -R133, R0 ;  /* 0x0000000085007221 */ /* 0x000fe40000000100 */
[----:B------:R-:W-:Y:S01]  /*9980*/  STTM.16dp32bit_t0_t15.x2 tmem[UR75], R4 ;  /* 0x00000004000079ed */ /* 0x000fe2000888004b */
[----:B------:R-:W-:Y:S01]  /*9990*/  STTM.16dp32bit_t16_t31.x2 tmem[UR75+0x2], R4 ;  /* 0x00000204000079ed */ /* 0x000fe200088a004b */
[----:B------:R-:W-:Y:S04]  /*99a0*/  STS.U16 [R132+UR4+0x18200], R12 ;  /* 0x0182000c84007988 */ /* 0x000fe80008000404 */
[----:B------:R-:W-:Y:S01]  /*99b0*/  STS.U16 [R132+UR4+0x18400], R11 ;  /* 0x0184000b84007988 */ /* 0x000fe20008000404 */
[----:B------:R-:W-:-:S06]  /*99c0*/  FMUL R0, R0, 1.4426950216293334961 ;  /* 0x3fb8aa3b00007820 */ /* 0x000fcc0000400000 */
[----:B------:R-:W0:Y:S01]  /*99d0*/  MUFU.EX2 R0, R0 ;  /* 0x0000000000007308 */ /* 0x000e220000000800 */
        /* <DEDUP_REMOVED lines=28> */
[----:B------:R1:W-:Y:S01]  /*9ba0*/  STS.U16 [R132+UR4+0x1be00], R22 ;  /* 0x01be001684007988 */ /* 0x0003e20008000404 */
[----:B------:R-:W2:Y:S02]  /*9bb0*/  FENCE.VIEW.ASYNC.T ;  /* 0x00000000000073c6 */ /* 0x000ea40000000200 */
[----:B--2---:R-:W-:Y:S06]  /*9bc0*/  BAR.SYNC.DEFER_BLOCKING 0x0 ;  /* 0x0000000000007b1d */ /* 0x004fec0000010000 */
[----:B-1----:R-:W0:Y:S01]  /*9bd0*/  LDTM.x128 R4, tmem[UR6] ;  /* 0x00000006000479ee */ /* 0x002e2200083c0000 */
[----:B------:R-:W-:Y:S01]  /*9be0*/  NOP ;  /* 0x0000000000007918 */ /* 0x000fe20000000000 */
        /* <DEDUP_REMOVED lines=128> */
[----:B------:R0:W-:Y:S01]  /*a3f0*/  STTM.x128 tmem[UR6], R4 ;  /* 0x00000004000079ed */ /* 0x0001e200083c0006 */
[----:B------:R-:W1:Y:S02]  /*a400*/  FENCE.VIEW.ASYNC.T ;  /* 0x00000000000073c6 */ /* 0x000e640000000200 */
[----:B-1----:R-:W-:Y:S06]  /*a410*/  BAR.SYNC.DEFER_BLOCKING 0x0 ;  /* 0x0000000000007b1d */ /* 0x002fec0000010000 */
[----:B------:R1:W-:Y:S06]  /*a420*/  MEMBAR.ALL.CTA ;  /* 0x0000000000007992 */ /* 0x0003ec0000008000 */
[----:B-1----:R-:W1:Y:S02]  /*a430*/  FENCE.VIEW.ASYNC.S ;  /* 0x00000000000073c6 */ /* 0x002e640000000000 */
[----:B-1----:R-:W-:Y:S01]  /*a440*/  BAR.SYNC.DEFER_BLOCKING 0x0 ;  /* 0x0000000000007b1d */ /* 0x002fe20000010000 */
[----:B0-----:R-:W-:Y:S01]  /*a450*/  LEA R10, R141, UR4, 0x3 ;  /* 0x000000048d0a7c11 */ /* 0x001fe2000f8e18ff */
[----:B------:R-:W-:-:S03]  /*a460*/  IMAD.MOV.U32 R11, RZ, RZ, R142 ;  /* 0x000000ffff0b7224 */ /* 0x000fc600078e008e */
[----:B------:R-:W-:Y:S01]  /*a470*/  IADD3 R10, PT, PT, R10, 0x1c000, RZ ;  /* 0x0001c0000a0a7810 */ /* 0x000fe20007ffe0ff */
[----:B------:R-:W-:Y:S06]  /*a480*/  @P4 BRA `(.L_x_19) ;  /* 0x0000000000604947 */ /* 0x000fec0003800000 */
[----:B------:R-:W-:Y:S02]  /*a490*/  R2UR UR70, R146 ;  /* 0x00000000924672ca */ /* 0x000fe400000e0000 */
[----:B------:R-:W-:Y:S02]  /*a4a0*/  ELECT P3, URZ, PT ;  /* 0x0000000000ff782f */ /* 0x000fe40003860000 */
[----:B------:R-:W-:Y:S01]  /*a4b0*/  MOV.SPILL R6, UR7 ;  /* 0x0000000700067c02 */ /* 0x000fe20009000f00 */
[----:B------:R-:W-:Y:S01]  /*a4c0*/  UMOV UR72, 0x0 ;  /* 0x0000000000487882 */ /* 0x000fe20000000000 */
[----:B------:R-:W-:Y:S01]  /*a4d0*/  UMOV UR73, 0x4400490 ;  /* 0x0440049000497882 */ /* 0x000fe20000000000 */
[----:B------:R-:W-:Y:S02]  /*a4e0*/  MOV.SPILL R7, UR6 ;  /* 0x0000000600077c02 */ /* 0x000fe40009000f00 */
[----:B------:R-:W-:Y:S02]  /*a4f0*/  R2UR UR6, R152 ;  /* 0x00000000980672ca */ /* 0x000fe400000e0000 */
[----:B------:R-:W-:-:S02]  /*a500*/  R2UR UR7, R153 ;  /* 0x00000000990772ca */ /* 0x000fc400000e0000 */
[----:B------:R-:W-:Y:S02]  /*a510*/  IMAD.U32 R4, RZ, RZ, UR70 ;  /* 0x00000046ff047e24 */ /* 0x000fe4000f8e00ff */
[----:B------:R-:W-:-:S03]  /*a520*/  @P3 IMAD.MOV.U32 R5, RZ, RZ, -0x3fffbff0 ;  /* 0xc0004010ff053424 */ /* 0x000fc600078e00ff */
[----:B------:R-:W-:Y:S01]  /*a530*/  @P3 R2UR UR70, R4 ;  /* 0x00000000044632ca */ /* 0x000fe200000e0000 */
[----:B------:R-:W-:Y:S01]  /*a540*/  IMAD.MOV.U32 R4, RZ, RZ, R10 ;  /* 0x000000ffff047224 */ /* 0x000fe200078e000a */
[----:B------:R-:W-:Y:S01]  /*a550*/  @P3 R2UR UR71, R5 ;  /* 0x00000000054732ca */ /* 0x000fe200000e0000 */
[----:B------:R-:W-:-:S05]  /*a560*/  IMAD.MOV.U32 R5, RZ, RZ, RZ ;  /* 0x000000ffff057224 */ /* 0x000fca00078e00ff */
[----:B------:R-:W-:-:S07]  /*a570*/  @P3 MOV R4, R4 ;  /* 0x0000000400043202 */ /* 0x000fce0000000f00 */
[----:B------:R0:W-:Y:S02]  /*a580*/  UTCHMMA tmem[UR74], gdesc[UR70], tmem[UR5], tmem[UR72], idesc[UR73], UPT ;  /* 0x00ff48464a0079ea */ /* 0x0001e4000b800005 */
[----:B0-----:R-:W-:Y:S01]  /*a590*/  @P3 R2UR UR73, R4 ;  /* 0x00000000044932ca */ /* 0x001fe200000e0000 */
[----:B------:R-:W-:Y:S01]  /*a5a0*/  UIADD3 UR72, UPT, UPT, UR5, 0x100000, URZ ;  /* 0x0010000005487890 */ /* 0x000fe2000fffe0ff */
[----:B------:R-:W-:Y:S01]  /*a5b0*/  UMOV UR70, 0x0 ;  /* 0x0000000000467882 */ /* 0x000fe20000000000 */
[----:B------:R-:W-:-:S07]  /*a5c0*/  UMOV UR71, 0x4400490 ;  /* 0x0440049000477882 */ /* 0x000fce0000000000 */
[----:B------:R0:W-:Y:S03]  /*a5d0*/  UTCHMMA tmem[UR74], gdesc[UR6], tmem[UR72], tmem[UR70], idesc[UR71], UPT ;  /* 0x00ff46064a0079ea */ /* 0x0001e6000b800048 */
[----:B------:R1:W-:Y:S01]  /*a5e0*/  UTCBAR [UR73], URZ ;  /* 0x000000ff490073e9 */ /* 0x0003e200080000ff */
[----:B0-----:R-:W-:Y:S02]  /*a5f0*/  R2UR.FILL UR7, R6 ;  /* 0x00000000060772ca */ /* 0x001fe400004e0000 */
[----:B------:R-:W-:-:S15]  /*a600*/  R2UR.FILL UR6, R7 ;  /* 0x00000000070672ca */ /* 0x000fde00004e0000 */
.L_x_19:
[----:B------:R-:W0:Y:S01]  /*a610*/  S2R R4, SR_CTAID.X ;  /* 0x0000000000047919 */ /* 0x000e220000002500 */
[----:B------:R-:W-:Y:S01]  /*a620*/  IADD3 R135, P3, PT, R135, 0x10, RZ ;  /* 0x0000001087877810 */ /* 0x000fe20007f7e0ff */
[----:B------:R-:W-:Y:S01]  /*a630*/  VIADD R141, R141, 0x1 ;  /* 0x000000018d8d7836 */ /* 0x000fe20000000000 */
[----:B------:R-:W2:Y:S01]  /*a640*/  LDC R6, c[0x0][0x3d4] ;  /* 0x0000f500ff067b82 */ /* 0x000ea20000000800 */
[----:B------:R-:W-:Y:S01]  /*a650*/  FFMA R150, R0, R150, R151 ;  /* 0x0000009600967223 */ /* 0x000fe20000000097 */
[----:B------:R-:W-:Y:S02]  /*a660*/  IMAD.MOV.U32 R0, RZ, RZ, R133 ;  /* 0x000000ffff007224 */ /* 0x000fe400078e0085 */
[----:B------:R-:W-:Y:S01]  /*a670*/  IMAD.X R140, RZ, RZ, R140, P3 ;  /* 0x000000ffff8c7224 */ /* 0x000fe200018e068c */
[----:B------:R-:W-:-:S04]  /*a680*/  ISETP.GT.AND P3, PT, R141, 0x1, PT ;  /* 0x000000018d00780c */ /* 0x000fc80003f64270 */
[----:B------:R-:W-:Y:S02]  /*a690*/  SEL R141, R141, RZ, !P3 ;  /* 0x000000ff8d8d7207 */ /* 0x000fe40005800000 */
[----:B------:R-:W-:-:S04]  /*a6a0*/  SEL R5, RZ, 0x1, !P3 ;  /* 0x00000001ff057807 */ /* 0x000fc80005800000 */
[----:B------:R-:W-:Y:S01]  /*a6b0*/  LOP3.LUT R142, R142, R5, RZ, 0x3c, !PT ;  /* 0x000000058e8e7212 */ /* 0x000fe200078e3cff */
[----:B--2---:R-:W-:Y:S02]  /*a6c0*/  IMAD.SHL.U32 R6, R6, 0x10, RZ ;  /* 0x0000001006067824 */ /* 0x004fe400078e00ff */
[----:B0-----:R-:W-:-:S03]  /*a6d0*/  IMAD.SHL.U32 R4, R4, 0x40, RZ ;  /* 0x0000004004047824 */ /* 0x001fc600078e00ff */
[----:B------:R-:W-:Y:S01]  /*a6e0*/  IADD3 R3, PT, PT, R6, R3, RZ ;  /* 0x0000000306037210 */ /* 0x000fe20007ffe0ff */
[----:B------:R-:W-:-:S05]  /*a6f0*/  VIADD R4, R4, 0x30 ;  /* 0x0000003004047836 */ /* 0x000fca0000000000 */
[----:B------:R-:W-:Y:S02]  /*a700*/  ISETP.GE.U32.AND P3, PT, R135, R4, PT ;  /* 0x000000048700720c */ /* 0x000fe40003f66070 */
[----:B------:R-:W0:Y:S02]  /*a710*/  LDC R4, c[0x0][0x3c4] ;  /* 0x0000f100ff047b82 */ /* 0x000e240000000800 */
[----:B------:R-:W-:Y:S01]  /*a720*/  ISETP.GE.U32.AND.EX P3, PT, R140, RZ, PT, P3 ;  /* 0x000000ff8c00720c */ /* 0x000fe20003f66130 */
[----:B0-----:R-:W-:-:S04]  /*a730*/  IMAD.SHL.U32 R4, R4, 0x10, RZ ;  /* 0x0000001004047824 */ /* 0x001fc800078e00ff */
[----:B------:R-:W-:-:S08]  /*a740*/  IMAD.IADD R2, R4, 0x1, R2 ;  /* 0x0000000104027824 */ /* 0x000fd000078e0202 */
[----:B------:R-:W-:Y:S05]  /*a750*/  @!P3 BRA `(.L_x_20) ;  /* 0xffffffd000f4b947 */ /* 0x000fea000383ffff */
[----:B------:R-:W0:Y:S01]  /*a760*/  S2R R4, SR_CTAID.X ;  /* 0x0000000000047919 */ /* 0x000e220000002500 */
[----:B------:R-:W-:Y:S02]  /*a770*/  IMAD.MOV.U32 R0, RZ, RZ, R133 ;  /* 0x000000ffff007224 */ /* 0x000fe400078e0085 */
[----:B0-----:R-:W-:-:S04]  /*a780*/  IMAD.SHL.U32 R4, R4, 0x40, RZ ;  /* 0x0000004004047824 */ /* 0x001fc800078e00ff */
[----:B------:R-:W-:-:S05]  /*a790*/  VIADD R4, R4, 0x40 ;  /* 0x0000004004047836 */ /* 0x000fca0000000000 */
[----:B------:R-:W-:-:S13]  /*a7a0*/  ISETP.GE.AND P0, PT, R4, 0x1, PT ;  /* 0x000000010400780c */ /* 0x000fda0003f06270 */
[----:B------:R-:W-:Y:S05]  /*a7b0*/  @!P0 BRA `(.L_x_15) ;  /* 0x0000000000108947 */ /* 0x000fea0003800000 */
[----:B------:R-:W-:-:S04]  /*a7c0*/  IMAD.U32 R3, R11, -0x80000000, RZ ;  /* 0x800000000b037824 */ /* 0x000fc800078e00ff */
[----:B------:R-:W0:Y:S02]  /*a7d0*/  SYNCS.PHASECHK.TRANS64.TRYWAIT P0, [R10+URZ], R3 ;  /* 0x000000030a0075a7 */ /* 0x000e2400080011ff */
[----:B0-----:R-:W-:Y:S05]  /*a7e0*/  @!P0 BRA `(.L_x_21) ;  /* 0x0000004800f48947 */ /* 0x001fea0003800000 */
.L_x_27:
[----:B------:R-:W-:-:S07]  /*a7f0*/  IMAD.MOV.U32 R0, RZ, RZ, R133 ;  /* 0x000000ffff007224 */ /* 0x000fce00078e0085 */
.L_x_15:
[C---:B------:R-:W-:Y:S01]  /*a800*/  FMUL R134, R150.reuse, 8388608 ;  /* 0x4b00000096867820 */ /* 0x040fe20000400000 */
[C---:B------:R-:W-:Y:S01]  /*a810*/  FSETP.GEU.AND P3, PT, R150.reuse, 1.175494350822287508e-38, PT ;  /* 0x008000009600780b */ /* 0x040fe20003f6e000 */
[----:B------:R-:W0:Y:S01]  /*a820*/  S2R R4, SR_TID.X ;  /* 0x0000000000047919 */ /* 0x000e220000002100 */
[----:B------:R-:W-:Y:S01]  /*a830*/  HFMA2 R3, -RZ, RZ, 1.443359375, -0.2030029296875 ;  /* 0x3dc6b27fff037431 */ /* 0x000fe200000001ff */
[----:B------:R-:W-:Y:S02]  /*a840*/  FSETP.GT.AND P0, PT, |R150|, 8.50705917302346158658e+37, PT ;  /* 0x7e8000009600780b */ /* 0x000fe40003f04200 */
[----:B------:R-:W-:Y:S01]  /*a850*/  FSEL R134, R134, R150, !P3 ;  /* 0x0000009686867208 */ /* 0x000fe20005800000 */
[----:B------:R-:W2:Y:S01]  /*a860*/  S2R R163, SR_TID.X ;  /* 0x0000000000a37919 */ /* 0x000ea20000002100 */
[----:B------:R-:W-:-:S03]  /*a870*/  FSETP.GEU.AND P4, PT, |R150|, 1.175494350822287508e-38, PT ;  /* 0x008000009600780b */ /* 0x000fc60003f8e200 */
[----:B------:R-:W-:Y:S01]  /*a880*/  VIADD R2, R134, 0xc0cafb0d ;  /* 0xc0cafb0d86027836 */ /* 0x000fe20000000000 */
[----:B------:R-:W-:Y:S04]  /*a890*/  BAR.SYNC.DEFER_BLOCKING 0x0 ;  /* 0x0000000000007b1d */ /* 0x000fe80000010000 */
[----:B------:R-:W-:Y:S01]  /*a8a0*/  LOP3.LUT R133, R2, 0xff800000, RZ, 0xc0, !PT ;  /* 0xff80000002857812 */ /* 0x000fe200078ec0ff */
[----:B------:R-:W-:Y:S01]  /*a8b0*/  @P0 FMUL R150, R150, 0.25 ;  /* 0x3e80000096960820 */ /* 0x000fe20000400000 */
[----:B------:R-:W3:Y:S03]  /*a8c0*/  S2R R139, SR_TID.X ;  /* 0x00000000008b7919 */ /* 0x000ee60000002100 */
[----:B------:R-:W-:Y:S01]  /*a8d0*/  IMAD.IADD R2, R134, 0x1, -R133 ;  /* 0x0000000186027824 */ /* 0x000fe200078e0a85 */
[----:B------:R-:W-:Y:S01]  /*a8e0*/  I2FP.F32.S32 R133, R133 ;  /* 0x0000008500857245 */ /* 0x000fe20000201400 */
[----:B------:R-:W-:Y:S01]  /*a8f0*/  @!P4 FMUL R150, R150, 16777216 ;  /* 0x4b8000009696c820 */ /* 0x000fe20000400000 */
[----:B------:R-:W4:Y:S01]  /*a900*/  S2R R236, SR_CTAID.X ;  /* 0x0000000000ec7919 */ /* 0x000f220000002500 */
[----:B------:R-:W-:Y:S01]  /*a910*/  FADD R132, R2, -1 ;  /* 0xbf80000002847421 */ /* 0x000fe20000000000 */
[----:B------:R-:W5:Y:S03]  /*a920*/  S2R R239, SR_CTAID.Y ;  /* 0x0000000000ef7919 */ /* 0x000f660000002600 */
[----:B------:R-:W-:-:S04]  /*a930*/  FFMA.FTZ R3, R132, R3, -0.16845393180847167969 ;  /* 0xbe2c7f3084037423 */ /* 0x000fc80000010003 */
[----:B------:R-:W-:Y:S01]  /*a940*/  FFMA.FTZ R3, R132, R3, 0.1716887056827545166 ;  /* 0x3e2fcf2a84037423 */ /* 0x000fe20000010003 */
[C---:B0-----:R-:W-:Y:S02]  /*a950*/  LOP3.LUT R6, R4.reuse, 0x10, RZ, 0xc0, !PT ;  /* 0x0000001004067812 */ /* 0x041fe400078ec0ff */
[----:B------:R-:W-:Y:S01]  /*a960*/  LOP3.LUT R5, R4, 0x80, RZ, 0xc0, !PT ;  /* 0x0000008004057812 */ /* 0x000fe200078ec0ff */
[----:B------:R-:W-:Y:S01]  /*a970*/  FFMA.FTZ R3, R132, R3, -0.17900948226451873779 ;  /* 0xbe374e4384037423 */ /* 0x000fe20000010003 */
[----:B------:R-:W-:Y:S01]  /*a980*/  LEA R2, R6, UR4, 0x9 ;  /* 0x0000000406027c11 */ /* 0x000fe2000f8e48ff */
[----:B------:R-:W0:Y:S01]  /*a990*/  @!P2 SYNCS.CCTL.IV [UR4+0x1c000] ;  /* 0x01c00000ff00a9b1 */ /* 0x000e220008000004 */
[----:B------:R-:W-:Y:S01]  /*a9a0*/  LOP3.LUT R4, R4, 0xf, RZ, 0xc0, !PT ;  /* 0x0000000f04047812 */ /* 0x000fe200078ec0ff */
[C---:B------:R-:W-:Y:S01]  /*a9b0*/  FFMA.FTZ R3, R132.reuse, R3, 0.20512372255325317383 ;  /* 0x3e520bf484037423 */ /* 0x040fe20000010003 */
[----:B0-----:R-:W-:Y:S01]  /*a9c0*/  BAR.SYNC.DEFER_BLOCKING 0x0 ;  /* 0x0000000000007b1d */ /* 0x001fe20000010000 */
[----:B------:R-:W-:Y:S01]  /*a9d0*/  IMAD R2, R5, 0x20, R2 ;  /* 0x0000002005027824 */ /* 0x000fe200078e0202 */
[C---:B--2---:R-:W-:Y:S01]  /*a9e0*/  LOP3.LUT R238, R163.reuse, 0xff, RZ, 0xc0, !PT ;  /* 0x000000ffa3ee7812 */ /* 0x044fe200078ec0ff */
[----:B------:R-:W-:Y:S01]  /*a9f0*/  FFMA.FTZ R3, R132, R3, -0.24046532809734344482 ;  /* 0xbe763c8b84037423 */ /* 0x000fe20000010003 */
[----:B------:R-:W-:-:S02]  /*aa00*/  IMAD.SHL.U32 R136, R163, 0x10, RZ ;  /* 0x00000010a3887824 */ /* 0x000fc400078e00ff */
[----:B------:R-:W-:Y:S02]  /*aa10*/  IMAD R137, R4, 0x10, R2 ;  /* 0x0000001004897824 */ /* 0x000fe400078e0202 */
[C---:B------:R-:W-:Y:S01]  /*aa20*/  FFMA.FTZ R3, R132.reuse, R3, 0.28857114911079406738 ;  /* 0x3e93bf9984037423 */ /* 0x040fe20000010003 */
[----:B------:R-:W-:Y:S01]  /*aa30*/  SHF.R.U32.HI R2, RZ, 0x2, R163 ;  /* 0x00000002ff027819 */ /* 0x000fe200000116a3 */
[----:B------:R-:W0:Y:S01]  /*aa40*/  LDTM.x128 R4, tmem[UR6] ;  /* 0x00000006000479ee */ /* 0x000e2200083c0000 */
[----:B---3--:R-:W-:Y:S01]  /*aa50*/  LOP3.LUT R140, R139, 0x60, RZ, 0xc0, !PT ;  /* 0x000000608b8c7812 */ /* 0x008fe200078ec0ff */
[----:B------:R-:W-:Y:S01]  /*aa60*/  FFMA.FTZ R3, R132, R3, -0.36067417263984680176 ;  /* 0xbeb8aa4984037423 */ /* 0x000fe20000010003 */
[----:B------:R-:W-:Y:S01]  /*aa70*/  LOP3.LUT R2, R2, 0x38, RZ, 0xc0, !PT ;  /* 0x0000003802027812 */ /* 0x000fe200078ec0ff */
[----:B----4-:R-:W-:Y:S02]  /*aa80*/  IMAD.SHL.U32 R236, R236, 0x40, RZ ;  /* 0x00000040ecec7824 */ /* 0x010fe400078e00ff */
[----:B------:R-:W-:-:S04]  /*aa90*/  FFMA.FTZ R3, R132, R3, 0.48089820146560668945 ;  /* 0x3ef6384a84037423 */ /* 0x000fc80000010003 */
[----:B------:R-:W-:Y:S01]  /*aaa0*/  FFMA.FTZ R135, R132, R3, -0.72134751081466674805 ;  /* 0xbf38aa3b84877423 */ /* 0x000fe20000010003 */
[----:B------:R-:W-:Y:S02]  /*aab0*/  LOP3.LUT R3, R2, 0x1f, R163, 0xf8, !PT ;  /* 0x0000001f02037812 */ /* 0x000fe400078ef8a3 */
[----:B------:R-:W-:Y:S01]  /*aac0*/  FSEL R2, RZ, -23, P3 ;  /* 0xc1b80000ff027808 */ /* 0x000fe20001800000 */
[----:B------:R-:W-:Y:S01]  /*aad0*/  FMUL R135, R132, R135 ;  /* 0x0000008784877220 */ /* 0x000fe20000400000 */
[----:B------:R-:W-:Y:S01]  /*aae0*/  ISETP.GE.U32.AND P3, PT, R134, 0x7f800000, PT ;  /* 0x7f8000008600780c */ /* 0x000fe20003f66070 */
[----:B------:R-:W2:Y:S01]  /*aaf0*/  @!P2 SYNCS.CCTL.IV [UR4+0x1c008] ;  /* 0x01c00800ff00a9b1 */ /* 0x000ea20008000004 */
[----:B------:R-:W-:Y:S01]  /*ab00*/  NOP ;  /* 0x0000000000007918 */ /* 0x000fe20000000000 */
[----:B------:R-:W-:Y:S01]  /*ab10*/  FMUL R135, R132, R135 ;  /* 0x0000008784877220 */ /* 0x000fe20000400000 */
[----:B------:R-:W-:Y:S01]  /*ab20*/  FFMA.FTZ R133, R133, 1.1920928955078125e-07, R2 ;  /* 0x3400000085857823 */ /* 0x000fe20000010002 */
[----:B------:R-:W-:Y:S01]  /*ab30*/  LOP3.LUT R2, R136, 0x30, RZ, 0xc0, !PT ;  /* 0x0000003088027812 */ /* 0x000fe200078ec0ff */
[----:B------:R-:W-:-:S02]  /*ab40*/  IMAD.SHL.U32 R138, R3, 0x8, RZ ;  /* 0x00000008038a7824 */ /* 0x000fc400078e00ff */
[----:B------:R-:W-:Y:S01]  /*ab50*/  FFMA.FTZ R136, R132, 1.4426950216293334961, R135 ;  /* 0x3fb8aa3b84887823 */ /* 0x000fe20000010087 */
[----:B------:R-:W-:Y:S02]  /*ab60*/  IMAD R132, R140, 0x8, R137 ;  /* 0x000000088c847824 */ /* 0x000fe400078e0289 */
[----:B0-----:R-:W-:Y:S01]  /*ab70*/  @P0 FMUL R17, R17, 0.25 ;  /* 0x3e80000011110820 */ /* 0x001fe20000400000 */
[----:B------:R-:W-:Y:S01]  /*ab80*/  @P0 FMUL R18, R18, 0.25 ;  /* 0x3e80000012120820 */ /* 0x000fe20000400000 */
[----:B------:R-:W-:Y:S01]  /*ab90*/  FADD R133, R133, R136 ;  /* 0x0000008885857221 */ /* 0x000fe20000000000 */
[----:B------:R-:W-:Y:S01]  /*aba0*/  @P0 FMUL R8, R8, 0.25 ;  /* 0x3e80000008080820 */ /* 0x000fe20000400000 */
[----:B------:R-:W0:Y:S01]  /*abb0*/  MUFU.RCP R136, R150 ;  /* 0x0000009600887308 */ /* 0x000e220000001000 */
[----:B------:R-:W-:Y:S01]  /*abc0*/  @P0 FMUL R19, R19, 0.25 ;  /* 0x3e80000013130820 */ /* 0x000fe20000400000 */
[----:B------:R-:W-:Y:S01]  /*abd0*/  @P0 FMUL R9, R9, 0.25 ;  /* 0x3e80000009090820 */ /* 0x000fe20000400000 */
[----:B------:R-:W-:Y:S01]  /*abe0*/  @P0 FMUL R22, R22, 0.25 ;  /* 0x3e80000016160820 */ /* 0x000fe20000400000 */
[----:B------:R-:W-:Y:S01]  /*abf0*/  @P0 FMUL R10, R10, 0.25 ;  /* 0x3e8000000a0a0820 */ /* 0x000fe20000400000 */
[----:B------:R-:W-:Y:S01]  /*ac00*/  @P0 FMUL R23, R23, 0.25 ;  /* 0x3e80000017170820 */ /* 0x000fe20000400000 */
[----:B------:R-:W-:Y:S01]  /*ac10*/  @!P4 FMUL R17, R17, 16777216 ;  /* 0x4b8000001111c820 */ /* 0x000fe20000400000 */
        /* <DEDUP_REMOVED lines=11> */
[----:B------:R-:W-:Y:S01]  /*acd0*/  @P0 FMUL R26, R26, 0.25 ;  /* 0x3e8000001a1a0820 */ /* 0x000fe20000400000 */
[----:B------:R-:W-:Y:S01]  /*ace0*/  @!P4 FMUL R8, R8, 16777216 ;  /* 0x4b8000000808c820 */ /* 0x000fe20000400000 */
[----:B------:R-:W-:Y:S01]  /*acf0*/  @!P4 FMUL R19, R19, 16777216 ;  /* 0x4b8000001313c820 */ /* 0x000fe20000400000 */
[----:B------:R-:W-:Y:S01]  /*ad00*/  @P0 FMUL R4, R4, 0.25 ;  /* 0x3e80000004040820 */ /* 0x000fe20000400000 */
        /* <DEDUP_REMOVED lines=14> */
[----:B------:R-:W-:Y:S01]  /*adf0*/  @!P4 FMUL R10, R10, 16777216 ;  /* 0x4b8000000a0ac820 */ /* 0x000fe20000400000 */
[----:B------:R-:W-:Y:S01]  /*ae00*/  @!P4 FMUL R23, R23, 16777216 ;  /* 0x4b8000001717c820 */ /* 0x000fe20000400000 */
[----:B0-----:R-:W-:Y:S01]  /*ae10*/  FMUL R142, R136, R17 ;  /* 0x00000011888e7220 */ /* 0x001fe20000400000 */
[----:B------:R-:W-:Y:S01]  /*ae20*/  @!P4 FMUL R5, R5, 16777216 ;  /* 0x4b8000000505c820 */ /* 0x000fe20000400000 */
[----:B------:R-:W-:Y:S01]  /*ae30*/  @!P4 FMUL R6, R6, 16777216 ;  /* 0x4b8000000606c820 */ /* 0x000fe20000400000 */
[----:B------:R-:W-:Y:S01]  /*ae40*/  @!P4 FMUL R11, R11, 16777216 ;  /* 0x4b8000000b0bc820 */ /* 0x000fe20000400000 */
[----:B------:R-:W-:Y:S01]  /*ae50*/  @!P4 FMUL R15, R15, 16777216 ;  /* 0x4b8000000f0fc820 */ /* 0x000fe20000400000 */
[----:B------:R-:W-:Y:S01]  /*ae60*/  @!P4 FMUL R24, R24, 16777216 ;  /* 0x4b8000001818c820 */ /* 0x000fe20000400000 */
[----:B------:R-:W-:Y:S01]  /*ae70*/  FMUL R17, R136, R18 ;  /* 0x0000001288117220 */ /* 0x000fe20000400000 */
[----:B------:R-:W-:Y:S01]  /*ae80*/  @!P4 FMUL R7, R7, 16777216 ;  /* 0x4b8000000707c820 */ /* 0x000fe20000400000 */
[----:B------:R-:W-:Y:S01]  /*ae90*/  @!P4 FMUL R12, R12, 16777216 ;  /* 0x4b8000000c0cc820 */ /* 0x000fe20000400000 */
[----:B------:R-:W-:Y:S01]  /*aea0*/  @!P4 FMUL R16, R16, 16777216 ;  /* 0x4b8000001010c820 */ /* 0x000fe20000400000 */
[----:B------:R-:W-:Y:S01]  /*aeb0*/  @!P4 FMUL R20, R20, 16777216 ;  /* 0x4b8000001414c820 */ /* 0x000fe20000400000 */
[----:B------:R-:W-:Y:S01]  /*aec0*/  @!P4 FMUL R25, R25, 16777216 ;  /* 0x4b8000001919c820 */ /* 0x000fe20000400000 */
[----:B------:R-:W-:Y:S01]  /*aed0*/  @!P4 FMUL R26, R26, 16777216 ;  /* 0x4b8000001a1ac820 */ /* 0x000fe20000400000 */
[C---:B------:R-:W-:Y:S01]  /*aee0*/  FMUL R141, R136.reuse, R8 ;  /* 0x00000008888d7220 */ /* 0x040fe20000400000 */
[----:B------:R-:W-:Y:S01]  /*aef0*/  FMUL R18, R136, R19 ;  /* 0x0000001388127220 */ /* 0x000fe20000400000 */
[----:B------:R-:W-:Y:S01]  /*af00*/  @!P4 FMUL R4, R4, 16777216 ;  /* 0x4b8000000404c820 */ /* 0x000fe20000400000 */
        /* <DEDUP_REMOVED lines=39> */
[----:B------:R-:W-:Y:S01]  /*b180*/  FMUL R162, R136, R35 ;  /* 0x0000002388a27220 */ /* 0x000fe20000400000 */
[----:B------:R-:W-:Y:S01]  /*b190*/  F2FP.BF16.F32.PACK_AB R8, R8, R5 ;  /* 0x000000050808723e */ /* 0x000fe200000010ff */
[----:B------:R-:W-:Y:S01]  /*b1a0*/  @P3 IMAD.MOV.U32 R137, RZ, RZ, 0x7f800000 ;  /* 0x7f800000ff893424 */ /* 0x000fe200078e00ff */
[----:B------:R-:W-:Y:S01]  /*b1b0*/  F2FP.BF16.F32.PACK_AB R16, R9, R6 ;  /* 0x000000060910723e */ /* 0x000fe200000010ff */
[----:B------:R-:W-:Y:S01]  /*b1c0*/  @P0 FMUL R45, R45, 0.25 ;  /* 0x3e8000002d2d0820 */ /* 0x000fe20000400000 */
        /* <DEDUP_REMOVED lines=25> */
[----:B--2---:R-:W-:Y:S01]  /*b360*/  STS.128 [R132], R4 ;  /* 0x0000000484007388 */ /* 0x004fe20000000c00 */
[----:B------:R-:W-:Y:S01]  /*b370*/  F2FP.BF16.F32.PACK_AB R23, R162, R25 ;  /* 0x00000019a217723e */ /* 0x000fe200000010ff */
[----:B------:R-:W-:Y:S01]  /*b380*/  @P0 FMUL R49, R49, 0.25 ;  /* 0x3e80000031310820 */ /* 0x000fe20000400000 */
[----:B------:R-:W-:Y:S01]  /*b390*/  @P0 FMUL R50, R50, 0.25 ;  /* 0x3e80000032320820 */ /* 0x000fe20000400000 */
[----:B------:R0:W-:Y:S01]  /*b3a0*/  STS.128 [R132+0x400], R8 ;  /* 0x0004000884007388 */ /* 0x0001e20000000c00 */
[----:B------:R-:W-:Y:S01]  /*b3b0*/  @P0 FMUL R51, R51, 0.25 ;  /* 0x3e80000033330820 */ /* 0x000fe20000400000 */
        /* <DEDUP_REMOVED lines=83> */
[C---:B------:R-:W-:Y:S01]  /*b8f0*/  @P3 FFMA.FTZ R133, R134.reuse, R137, +INF ;  /* 0x7f80000086853423 */ /* 0x040fe20000010089 */
[----:B------:R-:W-:Y:S01]  /*b900*/  FSETP.NEU.AND P0, PT, R134, RZ, PT ;  /* 0x000000ff8600720b */ /* 0x000fe20003f0d000 */
[----:B------:R-:W-:Y:S01]  /*b910*/  @!P4 FMUL R37, R37, 16777216 ;  /* 0x4b8000002525c820 */ /* 0x000fe20000400000 */
[----:B------:R-:W-:Y:S01]  /*b920*/  LOP3.LUT R139, R138, 0xc0, RZ, 0xc0, !PT ;  /* 0x000000c08a8b7812 */ /* 0x000fe200078ec0ff */
[----:B------:R-:W-:Y:S01]  /*b930*/  @!P4 FMUL R39, R39, 16777216 ;  /* 0x4b8000002727c820 */ /* 0x000fe20000400000 */
[----:B------:R-:W-:Y:S01]  /*b940*/  FMUL R34, R136, R45 ;  /* 0x0000002d88227220 */ /* 0x000fe20000400000 */
[----:B------:R-:W-:Y:S01]  /*b950*/  @!P4 FMUL R38, R38, 16777216 ;  /* 0x4b8000002626c820 */ /* 0x000fe20000400000 */
[----:B------:R-:W-:Y:S01]  /*b960*/  @!P4 FMUL R40, R40, 16777216 ;  /* 0x4b8000002828c820 */ /* 0x000fe20000400000 */
[----:B------:R-:W-:Y:S01]  /*b970*/  @!P4 FMUL R48, R48, 16777216 ;  /* 0x4b8000003030c820 */ /* 0x000fe20000400000 */
[----:B------:R-:W-:Y:S01]  /*b980*/  @!P4 FMUL R49, R49, 16777216 ;  /* 0x4b8000003131c820 */ /* 0x000fe20000400000 */
[----:B------:R-:W-:Y:S01]  /*b990*/  @!P4 FMUL R51, R51, 16777216 ;  /* 0x4b8000003333c820 */ /* 0x000fe20000400000 */
[----:B------:R-:W-:Y:S01]  /*b9a0*/  FSEL R45, R133, -INF , P0 ;  /* 0xff800000852d7808 */ /* 0x000fe20000000000 */
[----:B------:R-:W-:Y:S01]  /*b9b0*/  @!P4 FMUL R36, R36, 16777216 ;  /* 0x4b8000002424c820 */ /* 0x000fe20000400000 */
[----:B------:R-:W-:Y:S01]  /*b9c0*/  @!P4 FMUL R44, R44, 16777216 ;  /* 0x4b8000002c2cc820 */ /* 0x000fe20000400000 */
[----:B------:R-:W-:Y:S01]  /*b9d0*/  @!P4 FMUL R52, R52, 16777216 ;  /* 0x4b8000003434c820 */ /* 0x000fe20000400000 */
[----:B------:R-:W-:Y:S01]  /*b9e0*/  @!P4 FMUL R56, R56, 16777216 ;  /* 0x4b8000003838c820 */ /* 0x000fe20000400000 */
[----:B------:R-:W-:Y:S01]  /*b9f0*/  @!P4 FMUL R60, R60, 16777216 ;  /* 0x4b8000003c3cc820 */ /* 0x000fe20000400000 */
[----:B------:R-:W-:Y:S01]  /*ba00*/  @!P4 FMUL R64, R64, 16777216 ;  /* 0x4b8000004040c820 */ /* 0x000fe20000400000 */
[----:B------:R-:W-:Y:S01]  /*ba10*/  IADD3 R2, PT, PT, R139, UR4, R2 ;  /* 0x000000048b027c10 */ /* 0x000fe2000fffe002 */
[C---:B------:R-:W-:Y:S01]  /*ba20*/  FMUL R29, R136.reuse, R37 ;  /* 0x00000025881d7220 */ /* 0x040fe20000400000 */
[C---:B------:R-:W-:Y:S01]  /*ba30*/  FMUL R30, R136.reuse, R39 ;  /* 0x00000027881e7220 */ /* 0x040fe20000400000 */
[C---:B------:R-:W-:Y:S01]  /*ba40*/  FMUL R28, R136.reuse, R38 ;  /* 0x00000026881c7220 */ /* 0x040fe20000400000 */
[C---:B------:R-:W-:Y:S01]  /*ba50*/  FMUL R37, R136.reuse, R40 ;  /* 0x0000002888257220 */ /* 0x040fe20000400000 */
[C---:B------:R-:W-:Y:S01]  /*ba60*/  FMUL R39, R136.reuse, R48 ;  /* 0x0000003088277220 */ /* 0x040fe20000400000 */
[C---:B------:R-:W-:Y:S01]  /*ba70*/  FMUL R139, R136.reuse, R49 ;  /* 0x00000031888b7220 */ /* 0x040fe20000400000 */
[----:B------:R-:W-:Y:S01]  /*ba80*/  FMUL R138, R136, R51 ;  /* 0x00000033888a7220 */ /* 0x000fe20000400000 */
[----:B------:R-:W-:Y:S01]  /*ba90*/  @!P4 FMUL R50, R50, 16777216 ;  /* 0x4b8000003232c820 */ /* 0x000fe20000400000 */
[C---:B------:R-:W-:Y:S01]  /*baa0*/  FMUL R36, R136.reuse, R36 ;  /* 0x0000002488247220 */ /* 0x040fe20000400000 */
[C---:B------:R-:W-:Y:S01]  /*bab0*/  FMUL R38, R136.reuse, R44 ;  /* 0x0000002c88267220 */ /* 0x040fe20000400000 */
[C---:B------:R-:W-:Y:S01]  /*bac0*/  FMUL R40, R136.reuse, R52 ;  /* 0x0000003488287220 */ /* 0x040fe20000400000 */
[C---:B------:R-:W-:Y:S01]  /*bad0*/  FMUL R49, R136.reuse, R56 ;  /* 0x0000003888317220 */ /* 0x040fe20000400000 */
[C---:B------:R-:W-:Y:S01]  /*bae0*/  FMUL R48, R136.reuse, R60 ;  /* 0x0000003c88307220 */ /* 0x040fe20000400000 */
[----:B------:R-:W-:Y:S01]  /*baf0*/  FMUL R51, R136, R64 ;  /* 0x0000004088337220 */ /* 0x000fe20000400000 */
[----:B------:R-:W-:Y:S01]  /*bb00*/  FFMA R45, R45, 0.69314718246459960938, R0 ;  /* 0x3f3172182d2d7823 */ /* 0x000fe20000000000 */
[----:B------:R-:W-:Y:S01]  /*bb10*/  BAR.SYNC.DEFER_BLOCKING 0x0 ;  /* 0x0000000000007b1d */ /* 0x000fe20000010000 */
[----:B------:R-:W-:Y:S01]  /*bb20*/  LEA R0, R238, UR4, 0x4 ;  /* 0x00000004ee007c11 */ /* 0x000fe2000f8e20ff */
[----:B------:R-:W-:Y:S01]  /*bb30*/  FMUL R140, R136, R50 ;  /* 0x00000032888c7220 */ /* 0x000fe20000400000 */
[----:B------:R-:W-:Y:S01]  /*bb40*/  F2FP.BF16.F32.PACK_AB R12, R37, R36 ;  /* 0x00000024250c723e */ /* 0x000fe200000010ff */
[----:B------:R-:W-:Y:S01]  /*bb50*/  @!P4 FMUL R57, R57, 16777216 ;  /* 0x4b8000003939c820 */ /* 0x000fe20000400000 */
[----:B------:R-:W-:Y:S01]  /*bb60*/  F2FP.BF16.F32.PACK_AB R13, R39, R38 ;  /* 0x00000026270d723e */ /* 0x000fe200000010ff */
[----:B------:R-:W-:Y:S01]  /*bb70*/  @!P4 FMUL R58, R58, 16777216 ;  /* 0x4b8000003a3ac820 */ /* 0x000fe20000400000 */
[----:B------:R-:W-:Y:S01]  /*bb80*/  F2FP.BF16.F32.PACK_AB R14, R49, R40 ;  /* 0x00000028310e723e */ /* 0x000fe200000010ff */
[----:B------:R-:W-:Y:S01]  /*bb90*/  @!P4 FMUL R59, R59, 16777216 ;  /* 0x4b8000003b3bc820 */ /* 0x000fe20000400000 */
[----:B------:R-:W-:Y:S01]  /*bba0*/  F2FP.BF16.F32.PACK_AB R15, R51, R48 ;  /* 0x00000030330f723e */ /* 0x000fe200000010ff */
        /* <DEDUP_REMOVED lines=14> */
[----:B------:R-:W4:Y:S01]  /*bc90*/  LDS.128 R48, [R0] ;  /* 0x0000000000307984 */ /* 0x000f220000000c00 */
[C---:B------:R-:W-:Y:S01]  /*bca0*/  FMUL R56, R136.reuse, R57 ;  /* 0x0000003988387220 */ /* 0x040fe20000400000 */
[C---:B------:R-:W-:Y:S01]  /*bcb0*/  FMUL R57, R136.reuse, R58 ;  /* 0x0000003a88397220 */ /* 0x040fe20000400000 */
[C---:B------:R-:W-:Y:S01]  /*bcc0*/  FMUL R52, R136.reuse, R59 ;  /* 0x0000003b88347220 */ /* 0x040fe20000400000 */
[----:B------:R-:W-:Y:S01]  /*bcd0*/  LDS.128 R36, [R0+0x1000] ;  /* 0x0010000000247984 */ /* 0x000fe20000000c00 */
        /* <DEDUP_REMOVED lines=11> */
[----:B------:R-:W-:Y:S01]  /*bd90*/  BAR.SYNC.DEFER_BLOCKING 0x0 ;  /* 0x0000000000007b1d */ /* 0x000fe20000010000 */
[C---:B------:R-:W-:Y:S01]  /*bda0*/  FMUL R59, R136.reuse, R62 ;  /* 0x0000003e883b7220 */ /* 0x040fe20000400000 */
[C---:B------:R-:W-:Y:S01]  /*bdb0*/  FMUL R58, R136.reuse, R63 ;  /* 0x0000003f883a7220 */ /* 0x040fe20000400000 */
[C---:B------:R-:W-:Y:S01]  /*bdc0*/  FMUL R154, R136.reuse, R65 ;  /* 0x00000041889a7220 */ /* 0x040fe20000400000 */
[C---:B------:R-:W-:Y:S01]  /*bdd0*/  FMUL R150, R136.reuse, R66 ;  /* 0x0000004288967220 */ /* 0x040fe20000400000 */
[----:B------:R-:W-:Y:S01]  /*bde0*/  FMUL R147, R136, R67 ;  /* 0x0000004388937220 */ /* 0x000fe20000400000 */
[----:B0-----:R-:W-:-:S02]  /*bdf0*/  F2FP.BF16.F32.PACK_AB R8, R32, R29 ;  /* 0x0000001d2008723e */ /* 0x001fc400000010ff */
[----:B------:R-:W0:Y:S01]  /*be00*/  LDC R40, c[0x0][0x3e8] ;  /* 0x0000fa00ff287b82 */ /* 0x000e220000000800 */
[----:B--2---:R-:W-:Y:S01]  /*be10*/  F2FP.BF16.F32.PACK_AB R16, R31, R28 ;  /* 0x0000001c1f10723e */ /* 0x004fe200000010ff */
[----:B------:R-:W-:Y:S01]  /*be20*/  @!P4 FMUL R82, R82, 16777216 ;  /* 0x4b8000005252c820 */ /* 0x000fe20000400000 */
[----:B---3--:R-:W-:Y:S01]  /*be30*/  F2FP.BF16.F32.PACK_AB R20, R33, R30 ;  /* 0x0000001e2114723e */ /* 0x008fe200000010ff */
[----:B------:R-:W-:Y:S01]  /*be40*/  @!P4 FMUL R83, R83, 16777216 ;  /* 0x4b8000005353c820 */ /* 0x000fe20000400000 */
        /* <DEDUP_REMOVED lines=11> */
[----:B------:R-:W-:Y:S01]  /*bf00*/  FMUL R61, R136, R82 ;  /* 0x00000052883d7220 */ /* 0x000fe20000400000 */
[----:B------:R-:W-:Y:S01]  /*bf10*/  F2FP.BF16.F32.PACK_AB R22, R52, R55 ;  /* 0x000000373416723e */ /* 0x000fe200000010ff */
[----:B------:R-:W-:Y:S01]  /*bf20*/  STS.128 [R132], R12 ;  /* 0x0000000c84007388 */ /* 0x000fe20000000c00 */
[----:B------:R-:W-:Y:S01]  /*bf30*/  F2FP.BF16.F32.PACK_AB R19, R150, R59 ;  /* 0x0000003b9613723e */ /* 0x000fe200000010ff */
[C---:B------:R-:W-:Y:S01]  /*bf40*/  FMUL R60, R136.reuse, R83 ;  /* 0x00000053883c7220 */ /* 0x040fe20000400000 */
[----:B------:R-:W-:Y:S01]  /*bf50*/  F2FP.BF16.F32.PACK_AB R23, R147, R58 ;  /* 0x0000003a9317723e */ /* 0x000fe200000010ff */
[----:B------:R2:W-:Y:S01]  /*bf60*/  STS.128 [R132+0x400], R8 ;  /* 0x0004000884007388 */ /* 0x0005e20000000c00 */
[C---:B------:R-:W-:Y:S01]  /*bf70*/  FMUL R82, R136.reuse, R85 ;  /* 0x0000005588527220 */ /* 0x040fe20000400000 */
[C---:B------:R-:W-:Y:S01]  /*bf80*/  FMUL R83, R136.reuse, R88 ;  /* 0x0000005888537220 */ /* 0x040fe20000400000 */
[C---:B------:R-:W-:Y:S01]  /*bf90*/  FMUL R62, R136.reuse, R91 ;  /* 0x0000005b883e7220 */ /* 0x040fe20000400000 */
[----:B------:R3:W-:Y:S01]  /*bfa0*/  STS.128 [R132+0x800], R16 ;  /* 0x0008001084007388 */ /* 0x0007e20000000c00 */
[----:B------:R-:W-:Y:S01]  /*bfb0*/  SHF.R.U32.HI R85, RZ, 0x6, R163 ;  /* 0x00000006ff557819 */ /* 0x000fe200000116a3 */
[C---:B------:R-:W-:Y:S01]  /*bfc0*/  FMUL R91, R136.reuse, R96 ;  /* 0x00000060885b7220 */ /* 0x040fe20000400000 */
[----:B------:R-:W-:Y:S01]  /*bfd0*/  FMUL R88, R136, R97 ;  /* 0x0000006188587220 */ /* 0x000fe20000400000 */
[----:B------:R-:W-:Y:S01]  /*bfe0*/  STS.128 [R132+0xc00], R20 ;  /* 0x000c001484007388 */ /* 0x000fe20000000c00 */
[----:B------:R-:W5:Y:S01]  /*bff0*/  LDC.64 R96, c[0x0][0x3e0] ;  /* 0x0000f800ff607b82 */ /* 0x000f620000000a00 */
[----:B------:R-:W-:Y:S01]  /*c000*/  @!P4 FMUL R89, R89, 16777216 ;  /* 0x4b8000005959c820 */ /* 0x000fe20000400000 */
[----:B------:R-:W-:-:S06]  /*c010*/  SGXT.U32 R85, R85, 0x2 ;  /* 0x000000025555781a */ /* 0x000fcc0000000000 */
[----:B------:R-:W-:Y:S01]  /*c020*/  BAR.SYNC.DEFER_BLOCKING 0x0 ;  /* 0x0000000000007b1d */ /* 0x000fe20000010000 */
[----:B------:R-:W-:Y:S01]  /*c030*/  @!P4 FMUL R92, R92, 16777216 ;  /* 0x4b8000005c5cc820 */ /* 0x000fe20000400000 */
[----:B------:R-:W-:Y:S01]  /*c040*/  FMUL R89, R136, R89 ;  /* 0x0000005988597220 */ /* 0x000fe20000400000 */
[----:B------:R-:W-:Y:S01]  /*c050*/  @!P4 FMUL R72, R72, 16777216 ;  /* 0x4b8000004848c820 */ /* 0x000fe20000400000 */
[----:B0-----:R-:W-:Y:S02]  /*c060*/  IMAD R85, R85, R40, RZ ;  /* 0x0000002855557224 */ /* 0x001fe400078e02ff */
        /* <DEDUP_REMOVED lines=19> */
[----:B------:R-:W0:Y:S01]  /*c1a0*/  LDS.128 R52, [R0] ;  /* 0x0000000000347984 */ /* 0x000e220000000c00 */
[----:B------:R-:W-:Y:S01]  /*c1b0*/  @!P4 FMUL R94, R94, 16777216 ;  /* 0x4b8000005e5ec820 */ /* 0x000fe20000400000 */
[----:B------:R-:W-:Y:S01]  /*c1c0*/  @!P4 FMUL R95, R95, 16777216 ;  /* 0x4b8000005f5fc820 */ /* 0x000fe20000400000 */
[----:B------:R-:W-:Y:S01]  /*c1d0*/  @!P4 FMUL R98, R98, 16777216 ;  /* 0x4b8000006262c820 */ /* 0x000fe20000400000 */
[----:B------:R-:W-:Y:S01]  /*c1e0*/  LDS.128 R32, [R0+0x1000] ;  /* 0x0010000000207984 */ /* 0x000fe20000000c00 */
[----:B------:R-:W-:Y:S01]  /*c1f0*/  @!P4 FMUL R99, R99, 16777216 ;  /* 0x4b8000006363c820 */ /* 0x000fe20000400000 */
[----:B------:R-:W-:Y:S01]  /*c200*/  F2FP.BF16.F32.PACK_AB R58, R89, R82 ;  /* 0x00000052593a723e */ /* 0x000fe200000010ff */
[----:B------:R-:W-:Y:S01]  /*c210*/  IMAD R89, R40, 0x4, R85 ;  /* 0x0000000428597824 */ /* 0x000fe200078e0255 */
[----:B------:R-:W-:Y:S01]  /*c220*/  LDS.128 R20, [R0+0x2000] ;  /* 0x0020000000147984 */ /* 0x000fe20000000c00 */
[C---:B------:R-:W-:Y:S01]  /*c230*/  FMUL R155, R136.reuse, R72 ;  /* 0x00000048889b7220 */ /* 0x040fe20000400000 */
[----:B------:R-:W-:Y:S01]  /*c240*/  FMUL R153, R136, R73 ;  /* 0x0000004988997220 */ /* 0x000fe20000400000 */
[----:B------:R-:W-:Y:S01]  /*c250*/  @!P4 FMUL R106, R106, 16777216 ;  /* 0x4b8000006a6ac820 */ /* 0x000fe20000400000 */
[----:B------:R-:W-:Y:S01]  /*c260*/  LDS.128 R12, [R0+0x3000] ;  /* 0x00300000000c7984 */ /* 0x000fe20000000c00 */
        /* <DEDUP_REMOVED lines=23> */
[----:B------:R-:W-:-:S02]  /*c3e0*/  IMAD R91, R40, 0x4, R89 ;  /* 0x00000004285b7824 */ /* 0x000fc400078e0259 */
[C---:B------:R-:W-:Y:S01]  /*c3f0*/  FMUL R43, R136.reuse, R106 ;  /* 0x0000006a882b7220 */ /* 0x040fe20000400000 */
[----:B------:R-:W-:Y:S01]  /*c400*/  FMUL R44, R136, R107 ;  /* 0x0000006b882c7220 */ /* 0x000fe20000400000 */
[----:B------:R-:W-:Y:S01]  /*c410*/  F2FP.BF16.F32.PACK_AB R28, R155, R148 ;  /* 0x000000949b1c723e */ /* 0x000fe200000010ff */
[----:B------:R-:W1:Y:S01]  /*c420*/  LDC.64 R106, c[0x0][0x398] ;  /* 0x0000e600ff6a7b82 */ /* 0x000e620000000a00 */
[----:B------:R-:W-:Y:S01]  /*c430*/  F2FP.BF16.F32.PACK_AB R56, R153, R146 ;  /* 0x000000929938723e */ /* 0x000fe200000010ff */
[----:B-----5:R-:W-:Y:S01]  /*c440*/  IMAD R82, R239, R96, RZ ;  /* 0x00000060ef527224 */ /* 0x020fe200078e02ff */
[----:B------:R-:W-:Y:S01]  /*c450*/  F2FP.BF16.F32.PACK_AB R29, R164, R157 ;  /* 0x0000009da41d723e */ /* 0x000fe200000010ff */
[----:B------:R-:W-:Y:S01]  /*c460*/  @!P4 FMUL R108, R108, 16777216 ;  /* 0x4b8000006c6cc820 */ /* 0x000fe20000400000 */
[----:B------:R-:W-:Y:S01]  /*c470*/  F2FP.BF16.F32.PACK_AB R57, R161, R156 ;  /* 0x0000009ca139723e */ /* 0x000fe200000010ff */
[----:B------:R-:W-:Y:S01]  /*c480*/  @!P4 FMUL R112, R112, 16777216 ;  /* 0x4b8000007070c820 */ /* 0x000fe20000400000 */
[----:B------:R-:W-:Y:S01]  /*c490*/  F2FP.BF16.F32.PACK_AB R30, R83, R84 ;  /* 0x00000054531e723e */ /* 0x000fe200000010ff */
[----:B------:R-:W-:Y:S01]  /*c4a0*/  BAR.SYNC.DEFER_BLOCKING 0x0 ;  /* 0x0000000000007b1d */ /* 0x000fe20000010000 */
[----:B------:R-:W-:Y:S01]  /*c4b0*/  F2FP.BF16.F32.PACK_AB R59, R88, R93 ;  /* 0x0000005d583b723e */ /* 0x000fe200000010ff */
[----:B------:R-:W-:Y:S01]  /*c4c0*/  FMUL R108, R136, R108 ;  /* 0x0000006c886c7220 */ /* 0x000fe20000400000 */
[----:B------:R-:W-:Y:S01]  /*c4d0*/  LOP3.LUT R236, R236, 0x3f, R163, 0xf8, !PT ;  /* 0x0000003fecec7812 */ /* 0x000fe200078ef8a3 */
[----:B------:R-:W-:Y:S01]  /*c4e0*/  FMUL R75, R136, R112 ;  /* 0x00000070884b7220 */ /* 0x000fe20000400000 */
[----:B--2---:R-:W-:Y:S01]  /*c4f0*/  F2FP.BF16.F32.PACK_AB R8, R41, R70 ;  /* 0x000000462908723e */ /* 0x004fe200000010ff */
[----:B------:R-:W-:Y:S01]  /*c500*/  IMAD.SHL.U32 R41, R82, 0x2, RZ ;  /* 0x0000000252297824 */ /* 0x000fe200078e00ff */
[----:B---3--:R-:W-:Y:S01]  /*c510*/  F2FP.BF16.F32.PACK_AB R16, R42, R71 ;  /* 0x000000472a10723e */ /* 0x008fe200000010ff */
[----:B------:R-:W-:Y:S01]  /*c520*/  IMAD R83, R236, R97, RZ ;  /* 0x00000061ec537224 */ /* 0x000fe200078e02ff */
[----:B------:R-:W-:Y:S01]  /*c530*/  F2FP.BF16.F32.PACK_AB R9, R61, R78 ;  /* 0x0000004e3d09723e */ /* 0x000fe200000010ff */
[----:B------:R-:W-:Y:S01]  /*c540*/  IMAD.HI R42, R82, 0x2, RZ ;  /* 0x00000002522a7827 */ /* 0x000fe200078e02ff */
[----:B------:R-:W-:-:S03]  /*c550*/  F2FP.BF16.F32.PACK_AB R17, R60, R79 ;  /* 0x0000004f3c11723e */ /* 0x000fc600000010ff */
        /* <DEDUP_REMOVED lines=8> */
[----:B------:R-:W-:Y:S01]  /*c5e0*/  FMUL R77, R136, R120 ;  /* 0x00000078884d7220 */ /* 0x000fe20000400000 */
[----:B------:R-:W-:Y:S01]  /*c5f0*/  LEA R93, R40, R91, 0x2 ;  /* 0x0000005b285d7211 */ /* 0x000fe200078e10ff */
[----:B------:R-:W-:Y:S01]  /*c600*/  @!P4 FMUL R104, R104, 16777216 ;  /* 0x4b8000006868c820 */ /* 0x000fe20000400000 */
[----:B------:R-:W-:Y:S01]  /*c610*/  F2FP.BF16.F32.PACK_AB R61, R75, R108 ;  /* 0x0000006c4b3d723e */ /* 0x000fe200000010ff */
[----:B------:R2:W-:Y:S01]  /*c620*/  STS.128 [R132], R28 ;  /* 0x0000001c84007388 */ /* 0x0005e20000000c00 */
[----:B------:R-:W-:Y:S01]  /*c630*/  @!P4 FMUL R124, R124, 16777216 ;  /* 0x4b8000007c7cc820 */ /* 0x000fe20000400000 */
[----:B------:R-:W-:-:S02]  /*c640*/  IMAD R97, R40, 0x4, R93 ;  /* 0x0000000428617824 */ /* 0x000fc400078e025d */
[----:B------:R-:W-:Y:S01]  /*c650*/  @!P4 FMUL R128, R128, 16777216 ;  /* 0x4b8000008080c820 */ /* 0x000fe20000400000 */
[----:B------:R-:W-:Y:S01]  /*c660*/  STS.128 [R132+0x400], R56 ;  /* 0x0004003884007388 */ /* 0x000fe20000000c00 */
[----:B------:R-:W-:Y:S01]  /*c670*/  FMUL R102, R136, R102 ;  /* 0x0000006688667220 */ /* 0x000fe20000400000 */
[----:B------:R-:W-:Y:S01]  /*c680*/  IMAD R99, R40, 0x4, R97 ;  /* 0x0000000428637824 */ /* 0x000fe200078e0261 */
[----:B------:R-:W-:Y:S01]  /*c690*/  F2FP.BF16.F32.PACK_AB R62, R77, R116 ;  /* 0x000000744d3e723e */ /* 0x000fe200000010ff */
[----:B------:R-:W-:Y:S01]  /*c6a0*/  STS.128 [R132+0x800], R8 ;  /* 0x0008000884007388 */ /* 0x000fe20000000c00 */
[----:B------:R-:W-:Y:S01]  /*c6b0*/  @!P4 FMUL R100, R100, 16777216 ;  /* 0x4b8000006464c820 */ /* 0x000fe20000400000 */
[C---:B------:R-:W-:Y:S02]  /*c6c0*/  IMAD R79, R40.reuse, 0x4, R99 ;  /* 0x00000004284f7824 */ /* 0x040fe400078e0263 */
[----:B------:R-:W-:Y:S01]  /*c6d0*/  @!P4 FMUL R101, R101, 16777216 ;  /* 0x4b8000006565c820 */ /* 0x000fe20000400000 */
[----:B------:R-:W-:Y:S01]  /*c6e0*/  STS.128 [R132+0xc00], R16 ;  /* 0x000c001084007388 */ /* 0x000fe20000000c00 */
[----:B------:R-:W-:Y:S01]  /*c6f0*/  @!P4 FMUL R105, R105, 16777216 ;  /* 0x4b8000006969c820 */ /* 0x000fe20000400000 */
[----:B------:R-:W-:-:S02]  /*c700*/  IMAD R73, R40, 0x4, R79 ;  /* 0x0000000428497824 */ /* 0x000fc400078e024f */
[----:B------:R-:W-:Y:S01]  /*c710*/  @!P4 FMUL R109, R109, 16777216 ;  /* 0x4b8000006d6dc820 */ /* 0x000fe20000400000 */
[----:B------:R-:W-:Y:S01]  /*c720*/  BAR.SYNC.DEFER_BLOCKING 0x0 ;  /* 0x0000000000007b1d */ /* 0x000fe20000010000 */
[----:B--2---:R-:W-:Y:S02]  /*c730*/  IMAD.SHL.U32 R28, R83, 0x2, RZ ;  /* 0x00000002531c7824 */ /* 0x004fe400078e00ff */
[----:B------:R-:W-:Y:S01]  /*c740*/  @!P4 FMUL R113, R113, 16777216 ;  /* 0x4b8000007171c820 */ /* 0x000fe20000400000 */
[----:B------:R-:W-:Y:S02]  /*c750*/  IMAD R87, R40, 0x4, R73 ;  /* 0x0000000428577824 */ /* 0x000fe400078e0249 */
[----:B------:R-:W-:Y:S01]  /*c760*/  @!P4 FMUL R117, R117, 16777216 ;  /* 0x4b8000007575c820 */ /* 0x000fe20000400000 */
[----:B------:R-:W-:Y:S01]  /*c770*/  IMAD.HI R83, R83, 0x2, RZ ;  /* 0x0000000253537827 */ /* 0x000fe200078e02ff */
[----:B-1----:R-:W-:-:S03]  /*c780*/  IADD3 R41, P0, P2, R28, R106, R41 ;  /* 0x0000006a1c297210 */ /* 0x002fc60007a1e029 */
[----:B------:R-:W-:Y:S01]  /*c790*/  @!P4 FMUL R121, R121, 16777216 ;  /* 0x4b8000007979c820 */ /* 0x000fe20000400000 */
[----:B------:R-:W-:Y:S01]  /*c7a0*/  @!P4 FMUL R125, R125, 16777216 ;  /* 0x4b8000007d7dc820 */ /* 0x000fe20000400000 */
[----:B------:R-:W-:Y:S01]  /*c7b0*/  IMAD R95, R40, 0x4, R87 ;  /* 0x00000004285f7824 */ /* 0x000fe200078e0257 */
[----:B------:R-:W-:Y:S01]  /*c7c0*/  IADD3.X R42, PT, PT, R83, R107, R42, P0, P2 ;  /* 0x0000006b532a7210 */ /* 0x000fe200007e442a */
[----:B------:R-:W-:Y:S01]  /*c7d0*/  @!P4 FMUL R129, R129, 16777216 ;  /* 0x4b8000008181c820 */ /* 0x000fe20000400000 */
[----:B------:R-:W-:Y:S01]  /*c7e0*/  @!P4 FMUL R126, R126, 16777216 ;  /* 0x4b8000007e7ec820 */ /* 0x000fe20000400000 */
[----:B------:R-:W-:Y:S02]  /*c7f0*/  IMAD R83, R40, 0x4, R95 ;  /* 0x0000000428537824 */ /* 0x000fe400078e025f */
[----:B------:R-:W-:Y:S01]  /*c800*/  @!P4 FMUL R130, R130, 16777216 ;  /* 0x4b8000008282c820 */ /* 0x000fe20000400000 */
[C---:B------:R-:W-:Y:S01]  /*c810*/  FMUL R69, R136.reuse, R104 ;  /* 0x0000006888457220 */ /* 0x040fe20000400000 */
[C---:B------:R-:W-:Y:S01]  /*c820*/  FMUL R124, R136.reuse, R124 ;  /* 0x0000007c887c7220 */ /* 0x040fe20000400000 */
[----:B------:R-:W-:Y:S01]  /*c830*/  FMUL R81, R136, R128 ;  /* 0x0000008088517220 */ /* 0x000fe20000400000 */
[----:B------:R-:W-:Y:S01]  /*c840*/  LEA R75, R40, R83, 0x2 ;  /* 0x00000053284b7211 */ /* 0x000fe200078e10ff */
[----:B------:R-:W-:Y:S01]  /*c850*/  @!P4 FMUL R103, R103, 16777216 ;  /* 0x4b8000006767c820 */ /* 0x000fe20000400000 */
[----:B------:R-:W-:Y:S01]  /*c860*/  @!P4 FMUL R110, R110, 16777216 ;  /* 0x4b8000006e6ec820 */ /* 0x000fe20000400000 */
[----:B------:R-:W-:Y:S01]  /*c870*/  @!P4 FMUL R111, R111, 16777216 ;  /* 0x4b8000006f6fc820 */ /* 0x000fe20000400000 */
[----:B------:R-:W-:Y:S01]  /*c880*/  @!P4 FMUL R114, R114, 16777216 ;  /* 0x4b8000007272c820 */ /* 0x000fe20000400000 */
[----:B------:R-:W-:Y:S01]  /*c890*/  IMAD R77, R40, 0x4, R75 ;  /* 0x00000004284d7824 */ /* 0x000fe200078e024b */
[----:B------:R-:W1:Y:S01]  /*c8a0*/  LDS.128 R56, [R0] ;  /* 0x0000000000387984 */ /* 0x000e620000000c00 */
[----:B------:R-:W-:Y:S01]  /*c8b0*/  @!P4 FMUL R115, R115, 16777216 ;  /* 0x4b8000007373c820 */ /* 0x000fe20000400000 */
[----:B------:R-:W-:Y:S01]  /*c8c0*/  @!P4 FMUL R118, R118, 16777216 ;  /* 0x4b8000007676c820 */ /* 0x000fe20000400000 */
[----:B------:R-:W-:Y:S01]  /*c8d0*/  @!P4 FMUL R119, R119, 16777216 ;  /* 0x4b8000007777c820 */ /* 0x000fe20000400000 */
[----:B------:R-:W-:Y:S01]  /*c8e0*/  LDS.128 R28, [R0+0x1000] ;  /* 0x00100000001c7984 */ /* 0x000fe20000000c00 */
[----:B------:R-:W-:Y:S01]  /*c8f0*/  @!P4 FMUL R122, R122, 16777216 ;  /* 0x4b8000007a7ac820 */ /* 0x000fe20000400000 */
[----:B------:R-:W-:Y:S01]  /*c900*/  @!P4 FMUL R123, R123, 16777216 ;  /* 0x4b8000007b7bc820 */ /* 0x000fe20000400000 */
[----:B------:R-:W-:Y:S01]  /*c910*/  @!P4 FMUL R127, R127, 16777216 ;  /* 0x4b8000007f7fc820 */ /* 0x000fe20000400000 */
[----:B------:R-:W-:Y:S01]  /*c920*/  LDS.128 R16, [R0+0x2000] ;  /* 0x0020000000107984 */ /* 0x000fe20000000c00 */
[----:B------:R-:W-:Y:S01]  /*c930*/  @!P4 FMUL R131, R131, 16777216 ;  /* 0x4b8000008383c820 */ /* 0x000fe20000400000 */
[----:B------:R-:W-:Y:S01]  /*c940*/  F2FP.BF16.F32.PACK_AB R104, R43, R102 ;  /* 0x000000662b68723e */ /* 0x000fe200000010ff */
[----:B------:R-:W-:Y:S01]  /*c950*/  FMUL R100, R136, R100 ;  /* 0x0000006488647220 */ /* 0x000fe20000400000 */
[----:B------:R-:W-:Y:S01]  /*c960*/  LDS.128 R8, [R0+0x3000] ;  /* 0x0030000000087984 */ /* 0x000fe20000000c00 */
[----:B------:R-:W-:-:S02]  /*c970*/  IMAD R43, R40, 0x4, R77 ;  /* 0x00000004282b7824 */ /* 0x000fc400078e024d */
        /* <DEDUP_REMOVED lines=22> */
[C---:B------:R-:W-:Y:S01]  /*cae0*/  IMAD R81, R40.reuse, 0x4, R43 ;  /* 0x0000000428517824 */ /* 0x040fe200078e022b */
[----:B------:R-:W-:Y:S01]  /*caf0*/  F2FP.BF16.F32.PACK_AB R60, R69, R100 ;  /* 0x00000064453c723e */ /* 0x000fe200000010ff */
[----:B------:R-:W-:Y:S01]  /*cb00*/  BAR.SYNC.DEFER_BLOCKING 0x0 ;  /* 0x0000000000007b1d */ /* 0x000fe20000010000 */
[----:B------:R-:W-:Y:S01]  /*cb10*/  F2FP.BF16.F32.PACK_AB R68, R105, R68 ;  /* 0x000000446944723e */ /* 0x000fe200000010ff */
[----:B------:R-:W-:Y:S01]  /*cb20*/  IMAD R101, R40, 0x4, R81 ;  /* 0x0000000428657824 */ /* 0x000fe200078e0251 */
[----:B------:R-:W-:Y:S01]  /*cb30*/  F2FP.BF16.F32.PACK_AB R69, R74, R109 ;  /* 0x0000006d4a45723e */ /* 0x000fe200000010ff */
[----:B------:R-:W-:Y:S01]  /*cb40*/  IMAD.SHL.U32 R3, R3, 0x10, RZ ;  /* 0x0000001003037824 */ /* 0x000fe200078e00ff */
[----:B------:R-:W-:-:S02]  /*cb50*/  F2FP.BF16.F32.PACK_AB R70, R76, R117 ;  /* 0x000000754c46723e */ /* 0x000fc400000010ff */
[----:B------:R-:W-:Y:S02]  /*cb60*/  F2FP.BF16.F32.PACK_AB R71, R80, R125 ;  /* 0x0000007d5047723e */ /* 0x000fe400000010ff */
[----:B------:R-:W-:Y:S02]  /*cb70*/  F2FP.BF16.F32.PACK_AB R107, R67, R126 ;  /* 0x0000007e436b723e */ /* 0x000fe400000010ff */
[----:B------:R-:W-:Y:S02]  /*cb80*/  F2FP.BF16.F32.PACK_AB R124, R44, R103 ;  /* 0x000000672c7c723e */ /* 0x000fe400000010ff */
[----:B------:R-:W-:Y:S02]  /*cb90*/  F2FP.BF16.F32.PACK_AB R105, R47, R110 ;  /* 0x0000006e2f69723e */ /* 0x000fe400000010ff */
[----:B------:R-:W-:Y:S02]  /*cba0*/  F2FP.BF16.F32.PACK_AB R125, R46, R111 ;  /* 0x0000006f2e7d723e */ /* 0x000fe400000010ff */
[----:B------:R-:W-:-:S02]  /*cbb0*/  F2FP.BF16.F32.PACK_AB R106, R65, R118 ;  /* 0x00000076416a723e */ /* 0x000fc400000010ff */
[----:B------:R-:W-:Y:S02]  /*cbc0*/  F2FP.BF16.F32.PACK_AB R126, R64, R119 ;  /* 0x00000077407e723e */ /* 0x000fe400000010ff */
[----:B------:R-:W-:Y:S02]  /*cbd0*/  F2FP.BF16.F32.PACK_AB R127, R66, R127 ;  /* 0x0000007f427f723e */ /* 0x000fe400000010ff */
[CC--:B------:R-:W-:Y:S01]  /*cbe0*/  LEA R46, P0, R85.reuse, R41.reuse, 0x1 ;  /* 0x00000029552e7211 */ /* 0x0c0fe200078008ff */
[----:B------:R2:W-:Y:S01]  /*cbf0*/  STS.128 [R132+0x400], R68 ;  /* 0x0004004484007388 */ /* 0x0005e20000000c00 */
[----:B----4-:R-:W-:Y:S02]  /*cc00*/  PRMT R44, R48, 0x7632, R44 ;  /* 0x00007632302c7816 */ /* 0x010fe4000000002c */
[----:B------:R-:W-:Y:S01]  /*cc10*/  LEA.HI.X.SX32 R47, R85, R42, 0x1, P0 ;  /* 0x0000002a552f7211 */ /* 0x000fe200000f0eff */
[----:B------:R3:W-:Y:S04]  /*cc20*/  STS.128 [R132], R60 ;  /* 0x0000003c84007388 */ /* 0x0007e80000000c00 */
[----:B------:R-:W-:Y:S04]  /*cc30*/  STS.128 [R132+0x800], R104 ;  /* 0x0008006884007388 */ /* 0x000fe80000000c00 */
[----:B------:R-:W-:Y:S01]  /*cc40*/  STS.128 [R132+0xc00], R124 ;  /* 0x000c007c84007388 */ /* 0x000fe20000000c00 */
[C---:B--2---:R-:W-:Y:S01]  /*cc50*/  IMAD R69, R40.reuse, 0x4, R101 ;  /* 0x0000000428457824 */ /* 0x044fe200078e0265 */
[----:B------:R-:W-:Y:S03]  /*cc60*/  BAR.SYNC.DEFER_BLOCKING 0x0 ;  /* 0x0000000000007b1d */ /* 0x000fe60000010000 */
[----:B------:R-:W-:Y:S01]  /*cc70*/  IMAD R71, R40, 0x4, R69 ;  /* 0x0000000428477824 */ /* 0x000fe200078e0245 */
[----:B---3--:R-:W-:-:S02]  /*cc80*/  LEA R60, P2, R89, R41, 0x1 ;  /* 0x00000029593c7211 */ /* 0x008fc400078408ff */
[-C--:B------:R-:W-:Y:S01]  /*cc90*/  LEA R62, P0, R91, R41.reuse, 0x1 ;  /* 0x000000295b3e7211 */ /* 0x080fe200078008ff */
[C---:B------:R-:W-:Y:S01]  /*cca0*/  IMAD R85, R40.reuse, 0x4, R71 ;  /* 0x0000000428557824 */ /* 0x040fe200078e0247 */
[-C--:B------:R-:W-:Y:S02]  /*ccb0*/  LEA.HI.X.SX32 R61, R89, R42.reuse, 0x1, P2 ;  /* 0x0000002a593d7211 */ /* 0x080fe400010f0eff */
[----:B------:R-:W-:Y:S01]  /*ccc0*/  LEA.HI.X.SX32 R63, R91, R42, 0x1, P0 ;  /* 0x0000002a5b3f7211 */ /* 0x000fe200000f0eff */
[----:B------:R-:W-:Y:S01]  /*ccd0*/  IMAD R89, R40, 0x4, R85 ;  /* 0x0000000428597824 */ /* 0x000fe200078e0255 */
[----:B------:R-:W-:-:S03]  /*cce0*/  LEA R64, P0, R93, R41, 0x1 ;  /* 0x000000295d407211 */ /* 0x000fc600078008ff */
[C---:B------:R-:W-:Y:S01]  /*ccf0*/  IMAD R91, R40.reuse, 0x4, R89 ;  /* 0x00000004285b7824 */ /* 0x040fe200078e0259 */
[-C--:B------:R-:W-:Y:S02]  /*cd00*/  LEA.HI.X.SX32 R65, R93, R42.reuse, 0x1, P0 ;  /* 0x0000002a5d417211 */ /* 0x080fe400000f0eff */
[C---:B------:R-:W-:Y:S02]  /*cd10*/  LEA R66, P0, R97.reuse, R41, 0x1 ;  /* 0x0000002961427211 */ /* 0x040fe400078008ff */
[C---:B------:R-:W-:Y:S02]  /*cd20*/  LEA R93, R40.reuse, R91, 0x2 ;  /* 0x0000005b285d7211 */ /* 0x040fe400078e10ff */
[----:B------:R-:W-:Y:S01]  /*cd30*/  LEA.HI.X.SX32 R67, R97, R42, 0x1, P0 ;  /* 0x0000002a61437211 */ /* 0x000fe200000f0eff */
[----:B------:R2:W-:Y:S02]  /*cd40*/  STG.E.U16 desc[UR8][R46.64], R48 ;  /* 0x000000302e007986 */ /* 0x0005e4000c101508 */
[----:B------:R-:W-:-:S02]  /*cd50*/  IMAD R103, R40, 0x4, R93 ;  /* 0x0000000428677824 */ /* 0x000fc400078e025d */
[----:B------:R3:W-:Y:S02]  /*cd60*/  STG.E.U16 desc[UR8][R60.64], R44 ;  /* 0x0000002c3c007986 */ /* 0x0007e4000c101508 */
[----:B------:R-:W-:Y:S02]  /*cd70*/  IMAD R97, R40, 0x4, R103 ;  /* 0x0000000428617824 */ /* 0x000fe400078e0267 */
[----:B------:R-:W-:Y:S01]  /*cd80*/  STG.E.U16 desc[UR8][R62.64], R49 ;  /* 0x000000313e007986 */ /* 0x000fe2000c101508 */
[----:B--2---:R-:W-:Y:S02]  /*cd90*/  PRMT R47, R49, 0x7632, R47 ;  /* 0x00007632312f7816 */ /* 0x004fe4000000002f */
[CC--:B------:R-:W-:Y:S02]  /*cda0*/  LEA R46, P0, R99.reuse, R41.reuse, 0x1 ;  /* 0x00000029632e7211 */ /* 0x0c0fe400078008ff */
[----:B---3--:R-:W-:Y:S01]  /*cdb0*/  PRMT R44, R50, 0x7632, R44 ;  /* 0x00007632322c7816 */ /* 0x008fe2000000002c */
[----:B------:R2:W-:Y:S04]  /*cdc0*/  STG.E.U16 desc[UR8][R64.64], R47 ;  /* 0x0000002f40007986 */ /* 0x0005e8000c101508 */
[----:B------:R3:W-:Y:S01]  /*cdd0*/  STG.E.U16 desc[UR8][R66.64], R50 ;  /* 0x0000003242007986 */ /* 0x0007e2000c101508 */
[----:B--2---:R-:W-:Y:S01]  /*cde0*/  LEA.HI.X.SX32 R47, R99, R42, 0x1, P0 ;  /* 0x0000002a632f7211 */ /* 0x004fe200000f0eff */
[----:B------:R-:W-:Y:S01]  /*cdf0*/  IMAD R99, R40, 0x4, R97 ;  /* 0x0000000428637824 */ /* 0x000fe200078e0261 */
[----:B------:R-:W-:-:S03]  /*ce00*/  LEA R60, P0, R79, R41, 0x1 ;  /* 0x000000294f3c7211 */ /* 0x000fc600078008ff */
[C---:B------:R-:W-:Y:S01]  /*ce10*/  IMAD R105, R40.reuse, 0x4, R99 ;  /* 0x0000000428697824 */ /* 0x040fe200078e0263 */
[-C--:B------:R-:W-:Y:S01]  /*ce20*/  LEA.HI.X.SX32 R61, R79, R42.reuse, 0x1, P0 ;  /* 0x0000002a4f3d7211 */ /* 0x080fe200000f0eff */
[----:B------:R2:W-:Y:S01]  /*ce30*/  STG.E.U16 desc[UR8][R46.64], R44 ;  /* 0x0000002c2e007986 */ /* 0x0005e2000c101508 */
[CC--:B------:R-:W-:Y:S01]  /*ce40*/  LEA R48, P0, R73.reuse, R41.reuse, 0x1 ;  /* 0x0000002949307211 */ /* 0x0c0fe200078008ff */
[C---:B------:R-:W-:Y:S02]  /*ce50*/  IMAD R79, R40.reuse, 0x4, R105 ;  /* 0x00000004284f7824 */ /* 0x040fe400078e0269 */
[----:B------:R-:W-:Y:S01]  /*ce60*/  STG.E.U16 desc[UR8][R60.64], R51 ;  /* 0x000000333c007986 */ /* 0x000fe2000c101508 */
[----:B------:R-:W-:Y:S01]  /*ce70*/  LEA.HI.X.SX32 R49, R73, R42, 0x1, P0 ;  /* 0x0000002a49317211 */ /* 0x000fe200000f0eff */
[----:B------:R-:W-:Y:S01]  /*ce80*/  IMAD R73, R40, 0x4, R79 ;  /* 0x0000000428497824 */ /* 0x000fe200078e024f */
[----:B------:R-:W-:-:S03]  /*ce90*/  LEA R62, P0, R87, R41, 0x1 ;  /* 0x00000029573e7211 */ /* 0x000fc600078008ff */
[C---:B---3--:R-:W-:Y:S01]  /*cea0*/  IMAD R67, R40.reuse, 0x4, R73 ;  /* 0x0000000428437824 */ /* 0x048fe200078e0249 */
[-C--:B------:R-:W-:Y:S02]  /*ceb0*/  LEA.HI.X.SX32 R63, R87, R42.reuse, 0x1, P0 ;  /* 0x0000002a573f7211 */ /* 0x080fe400000f0eff */
[-C--:B------:R-:W-:Y:S01]  /*cec0*/  LEA R64, P0, R95, R41.reuse, 0x1 ;  /* 0x000000295f407211 */ /* 0x080fe200078008ff */
[C---:B------:R-:W-:Y:S01]  /*ced0*/  IMAD R87, R40.reuse, 0x4, R67 ;  /* 0x0000000428577824 */ /* 0x040fe200078e0243 */
[----:B--2---:R-:W-:Y:S02]  /*cee0*/  PRMT R47, R51, 0x7632, R47 ;  /* 0x00007632332f7816 */ /* 0x004fe4000000002f */
[----:B------:R-:W-:Y:S01]  /*cef0*/  LEA.HI.X.SX32 R65, R95, R42, 0x1, P0 ;  /* 0x0000002a5f417211 */ /* 0x000fe200000f0eff */
[----:B------:R-:W-:Y:S01]  /*cf00*/  IMAD R95, R40, 0x4, R87 ;  /* 0x00000004285f7824 */ /* 0x000fe200078e0257 */
[----:B------:R-:W-:Y:S01]  /*cf10*/  LEA R46, P0, R83, R41, 0x1 ;  /* 0x00000029532e7211 */ /* 0x000fe200078008ff */
[----:B------:R2:W-:Y:S01]  /*cf20*/  STG.E.U16 desc[UR8][R48.64], R47 ;  /* 0x0000002f30007986 */ /* 0x0005e2000c101508 */
[----:B0-----:R-:W-:-:S02]  /*cf30*/  PRMT R44, R52, 0x7632, R44 ;  /* 0x00007632342c7816 */ /* 0x001fc4000000002c */
[C---:B------:R-:W-:Y:S01]  /*cf40*/  LEA R107, R40.reuse, R95, 0x2 ;  /* 0x0000005f286b7211 */ /* 0x040fe200078e10ff */
[----:B------:R-:W-:Y:S04]  /*cf50*/  STG.E.U16 desc[UR8][R62.64], R52 ;  /* 0x000000343e007986 */ /* 0x000fe8000c101508 */
[----:B------:R0:W-:Y:S01]  /*cf60*/  STG.E.U16 desc[UR8][R64.64], R44 ;  /* 0x0000002c40007986 */ /* 0x0001e2000c101508 */
[----:B--2---:R-:W-:Y:S01]  /*cf70*/  LEA.HI.X.SX32 R47, R83, R42, 0x1, P0 ;  /* 0x0000002a532f7211 */ /* 0x004fe200000f0eff */
[----:B------:R-:W-:Y:S01]  /*cf80*/  IMAD R83, R40, 0x4, R107 ;  /* 0x0000000428537824 */ /* 0x000fe200078e026b */
[----:B------:R-:W-:-:S03]  /*cf90*/  LEA R50, P0, R75, R41, 0x1 ;  /* 0x000000294b327211 */ /* 0x000fc600078008ff */
[----:B------:R2:W-:Y:S01]  /*cfa0*/  STG.E.U16 desc[UR8][R46.64], R53 ;  /* 0x000000352e007986 */ /* 0x0005e2000c101508 */
[-C--:B------:R-:W-:Y:S01]  /*cfb0*/  LEA.HI.X.SX32 R51, R75, R42.reuse, 0x1, P0 ;  /* 0x0000002a4b337211 */ /* 0x080fe200000f0eff */
[----:B------:R-:W-:Y:S01]  /*cfc0*/  IMAD R75, R40, 0x4, R83 ;  /* 0x00000004284b7824 */ /* 0x000fe200078e0253 */
[CC--:B------:R-:W-:Y:S02]  /*cfd0*/  LEA R48, P0, R77.reuse, R41.reuse, 0x1 ;  /* 0x000000294d307211 */ /* 0x0c0fe400078008ff */
[----:B0-----:R-:W-:Y:S01]  /*cfe0*/  PRMT R44, R54, 0x7632, R44 ;  /* 0x00007632362c7816 */ /* 0x001fe2000000002c */
[C---:B------:R-:W-:Y:S01]  /*cff0*/  IMAD R109, R40.reuse, 0x4, R75 ;  /* 0x00000004286d7824 */ /* 0x040fe200078e024b */
[----:B------:R-:W-:Y:S02]  /*d000*/  LEA.HI.X.SX32 R49, R77, R42, 0x1, P0 ;  /* 0x0000002a4d317211 */ /* 0x000fe400000f0eff */
[----:B------:R-:W-:Y:S01]  /*d010*/  LEA R60, P0, R43, R41, 0x1 ;  /* 0x000000292b3c7211 */ /* 0x000fe200078008ff */
[----:B------:R-:W-:Y:S01]  /*d020*/  IMAD R77, R40, 0x4, R109 ;  /* 0x00000004284d7824 */ /* 0x000fe200078e026d */
[----:B--2---:R-:W-:-:S02]  /*d030*/  PRMT R47, R53, 0x7632, R47 ;  /* 0x00007632352f7816 */ /* 0x004fc4000000002f */
[-C--:B------:R-:W-:Y:S01]  /*d040*/  LEA.HI.X.SX32 R61, R43, R42.reuse, 0x1, P0 ;  /* 0x0000002a2b3d7211 */ /* 0x080fe200000f0eff */
[C---:B------:R-:W-:Y:S01]  /*d050*/  IMAD R43, R40.reuse, 0x4, R77 ;  /* 0x00000004282b7824 */ /* 0x040fe200078e024d */
[CC--:B------:R-:W-:Y:S01]  /*d060*/  LEA R62, P0, R81.reuse, R41.reuse, 0x1 ;  /* 0x00000029513e7211 */ /* 0x0c0fe200078008ff */
[----:B------:R0:W-:Y:S02]  /*d070*/  STG.E.U16 desc[UR8][R50.64], R47 ;  /* 0x0000002f32007986 */ /* 0x0001e4000c101508 */
[C---:B------:R-:W-:Y:S01]  /*d080*/  IMAD R111, R40.reuse, 0x4, R43 ;  /* 0x00000004286f7824 */ /* 0x040fe200078e022b */
[-C--:B------:R-:W-:Y:S01]  /*d090*/  LEA.HI.X.SX32 R63, R81, R42.reuse, 0x1, P0 ;  /* 0x0000002a513f7211 */ /* 0x080fe200000f0eff */
[----:B------:R2:W-:Y:S01]  /*d0a0*/  STG.E.U16 desc[UR8][R48.64], R54 ;  /* 0x0000003630007986 */ /* 0x0005e2000c101508 */
[-C--:B------:R-:W-:Y:S01]  /*d0b0*/  LEA R46, P0, R101, R41.reuse, 0x1 ;  /* 0x00000029652e7211 */ /* 0x080fe200078008ff */
[C---:B------:R-:W-:Y:S01]  /*d0c0*/  IMAD R81, R40.reuse, 0x4, R111 ;  /* 0x0000000428517824 */ /* 0x040fe200078e026f */
[CC--:B------:R-:W-:Y:S01]  /*d0d0*/  LEA R230, P3, R43.reuse, R41.reuse, 0x1 ;  /* 0x000000292be67211 */ /* 0x0c0fe200078608ff */
[----:B------:R3:W-:Y:S03]  /*d0e0*/  STG.E.U16 desc[UR8][R60.64], R44 ;  /* 0x0000002c3c007986 */ /* 0x0007e6000c101508 */
[-C--:B------:R-:W-:Y:S01]  /*d0f0*/  LEA.HI.X.SX32 R231, R43, R42.reuse, 0x1, P3 ;  /* 0x0000002a2be77211 */ /* 0x080fe200018f0eff */
[----:B------:R4:W-:Y:S01]  /*d100*/  STG.E.U16 desc[UR8][R62.64], R55 ;  /* 0x000000373e007986 */ /* 0x0009e2000c101508 */
[----:B0-----:R-:W-:Y:S01]  /*d110*/  LEA.HI.X.SX32 R47, R101, R42, 0x1, P0 ;  /* 0x0000002a652f7211 */ /* 0x001fe200000f0eff */
[----:B------:R-:W-:Y:S01]  /*d120*/  IMAD R101, R40, 0x4, R81 ;  /* 0x0000000428657824 */ /* 0x000fe200078e0251 */
[----:B------:R-:W-:-:S02]  /*d130*/  LEA R52, P0, R69, R41, 0x1 ;  /* 0x0000002945347211 */ /* 0x000fc400078008ff */
[----:B--2---:R-:W-:Y:S01]  /*d140*/  PRMT R49, R55, 0x7632, R49 ;  /* 0x0000763237317816 */ /* 0x004fe20000000031 */
[C---:B------:R-:W-:Y:S01]  /*d150*/  IMAD R113, R40.reuse, 0x4, R101 ;  /* 0x0000000428717824 */ /* 0x040fe200078e0265 */
[-C--:B------:R-:W-:Y:S02]  /*d160*/  LEA.HI.X.SX32 R53, R69, R42.reuse, 0x1, P0 ;  /* 0x0000002a45357211 */ /* 0x080fe400000f0eff */
[C---:B------:R-:W-:Y:S01]  /*d170*/  LEA R64, P0, R71.reuse, R41, 0x1 ;  /* 0x0000002947407211 */ /* 0x040fe200078008ff */
[----:B------:R0:W-:Y:S01]  /*d180*/  STG.E.U16 desc[UR8][R46.64], R49 ;  /* 0x000000312e007986 */ /* 0x0001e2000c101508 */
[C---:B------:R-:W-:Y:S02]  /*d190*/  LEA R69, R40.reuse, R113, 0x2 ;  /* 0x0000007128457211 */ /* 0x040fe400078e10ff */
[-C--:B------:R-:W-:Y:S01]  /*d1a0*/  LEA.HI.X.SX32 R65, R71, R42.reuse, 0x1, P0 ;  /* 0x0000002a47417211 */ /* 0x080fe200000f0eff */
[----:B-1----:R1:W-:Y:S01]  /*d1b0*/  STG.E.U16 desc[UR8][R52.64], R56 ;  /* 0x0000003834007986 */ /* 0x0023e2000c101508 */
[CC--:B---3--:R-:W-:Y:S01]  /*d1c0*/  LEA R60, P0, R85.reuse, R41.reuse, 0x1 ;  /* 0x00000029553c7211 */ /* 0x0c8fe200078008ff */
[----:B------:R-:W-:Y:S01]  /*d1d0*/  IMAD R71, R40, 0x4, R69 ;  /* 0x0000000428477824 */ /* 0x000fe200078e0245 */
[----:B------:R-:W-:Y:S01]  /*d1e0*/  PRMT R44, R56, 0x7632, R44 ;  /* 0x00007632382c7816 */ /* 0x000fe2000000002c */
[----:B------:R-:W2:Y:S01]  /*d1f0*/  LDS.128 R48, [R0] ;  /* 0x0000000000307984 */ /* 0x000ea20000000c00 */
[-C--:B------:R-:W-:Y:S01]  /*d200*/  LEA.HI.X.SX32 R61, R85, R42.reuse, 0x1, P0 ;  /* 0x0000002a553d7211 */ /* 0x080fe200000f0eff */
[C---:B----4-:R-:W-:Y:S01]  /*d210*/  IMAD R63, R40.reuse, 0x4, R71 ;  /* 0x00000004283f7824 */ /* 0x050fe200078e0247 */
[-C--:B------:R-:W-:Y:S01]  /*d220*/  LEA R54, P0, R89, R41.reuse, 0x1 ;  /* 0x0000002959367211 */ /* 0x080fe200078008ff */
[----:B------:R3:W-:Y:S01]  /*d230*/  STG.E.U16 desc[UR8][R64.64], R44 ;  /* 0x0000002c40007986 */ /* 0x0007e2000c101508 */
[-C--:B------:R-:W-:Y:S01]  /*d240*/  LEA R158, P3, R101, R41.reuse, 0x1 ;  /* 0x00000029659e7211 */ /* 0x080fe200078608ff */
[C---:B------:R-:W-:Y:S01]  /*d250*/  IMAD R85, R40.reuse, 0x4, R63 ;  /* 0x0000000428557824 */ /* 0x040fe200078e023f */
[----:B------:R-:W-:Y:S01]  /*d260*/  LEA.HI.X.SX32 R55, R89, R42, 0x1, P0 ;  /* 0x0000002a59377211 */ /* 0x000fe200000f0eff */
[----:B------:R4:W-:Y:S01]  /*d270*/  STG.E.U16 desc[UR8][R60.64], R57 ;  /* 0x000000393c007986 */ /* 0x0009e2000c101508 */
[----:B0-----:R-:W-:Y:S01]  /*d280*/  LEA R46, P0, R91, R41, 0x1 ;  /* 0x000000295b2e7211 */ /* 0x001fe200078008ff */
[----:B------:R-:W-:Y:S01]  /*d290*/  IMAD R115, R40, 0x4, R85 ;  /* 0x0000000428737824 */ /* 0x000fe200078e0255 */
[----:B-1----:R-:W-:-:S02]  /*d2a0*/  PRMT R53, R57, 0x7632, R53 ;  /* 0x0000763239357816 */ /* 0x002fc40000000035 */
[-C--:B------:R-:W-:Y:S01]  /*d2b0*/  LEA.HI.X.SX32 R47, R91, R42.reuse, 0x1, P0 ;  /* 0x0000002a5b2f7211 */ /* 0x080fe200000f0eff */
[----:B------:R-:W-:Y:S01]  /*d2c0*/  IMAD R89, R40, 0x4, R115 ;  /* 0x0000000428597824 */ /* 0x000fe200078e0273 */
[-C--:B------:R-:W-:Y:S01]  /*d2d0*/  LEA R52, P0, R93, R41.reuse, 0x1 ;  /* 0x000000295d347211 */ /* 0x080fe200078008ff */
[----:B------:R0:W-:Y:S01]  /*d2e0*/  STG.E.U16 desc[UR8][R54.64], R53 ;  /* 0x0000003536007986 */ /* 0x0001e2000c101508 */
[----:B---3--:R-:W-:Y:S01]  /*d2f0*/  PRMT R44, R58, 0x7632, R44 ;  /* 0x000076323a2c7816 */ /* 0x008fe2000000002c */
[C---:B------:R-:W-:Y:S01]  /*d300*/  IMAD R65, R40.reuse, 0x4, R89 ;  /* 0x0000000428417824 */ /* 0x040fe200078e0259 */
[----:B------:R-:W-:Y:S01]  /*d310*/  LEA.HI.X.SX32 R159, R101, R42, 0x1, P3 ;  /* 0x0000002a659f7211 */ /* 0x000fe200018f0eff */
[----:B------:R1:W-:Y:S01]  /*d320*/  STG.E.U16 desc[UR8][R46.64], R58 ;  /* 0x0000003a2e007986 */ /* 0x0003e2000c101508 */
[-C--:B----4-:R-:W-:Y:S01]  /*d330*/  LEA R60, P2, R97, R41.reuse, 0x1 ;  /* 0x00000029613c7211 */ /* 0x090fe200078408ff */
[----:B------:R-:W-:Y:S01]  /*d340*/  IMAD R91, R40, 0x4, R65 ;  /* 0x00000004285b7824 */ /* 0x000fe200078e0241 */
[----:B------:R-:W-:-:S02]  /*d350*/  LEA R164, P3, R71, R41, 0x1 ;  /* 0x0000002947a47211 */ /* 0x000fc400078608ff */
[-C--:B------:R-:W-:Y:S02]  /*d360*/  LEA.HI.X.SX32 R61, R97, R42.reuse, 0x1, P2 ;  /* 0x0000002a613d7211 */ /* 0x080fe400010f0eff */
[-C--:B------:R-:W-:Y:S02]  /*d370*/  LEA.HI.X.SX32 R165, R71, R42.reuse, 0x1, P3 ;  /* 0x0000002a47a57211 */ /* 0x080fe400018f0eff */
[-C--:B0-----:R-:W-:Y:S01]  /*d380*/  LEA.HI.X.SX32 R53, R93, R42.reuse, 0x1, P0 ;  /* 0x0000002a5d357211 */ /* 0x081fe200000f0eff */
[C---:B------:R-:W-:Y:S01]  /*d390*/  IMAD R93, R40.reuse, 0x4, R91 ;  /* 0x00000004285d7824 */ /* 0x040fe200078e025b */
[-C--:B------:R-:W-:Y:S02]  /*d3a0*/  LEA R56, P0, R103, R41.reuse, 0x1 ;  /* 0x0000002967387211 */ /* 0x080fe400078008ff */
[----:B-1----:R-:W-:Y:S01]  /*d3b0*/  PRMT R47, R59, 0x7632, R47 ;  /* 0x000076323b2f7816 */ /* 0x002fe2000000002f */
[----:B------:R-:W-:Y:S01]  /*d3c0*/  IMAD R117, R40, 0x4, R93 ;  /* 0x0000000428757824 */ /* 0x000fe200078e025d */
[----:B------:R-:W-:Y:S01]  /*d3d0*/  LEA.HI.X.SX32 R57, R103, R42, 0x1, P0 ;  /* 0x0000002a67397211 */ /* 0x000fe200000f0eff */
[----:B------:R0:W-:Y:S01]  /*d3e0*/  STG.E.U16 desc[UR8][R52.64], R44 ;  /* 0x0000002c34007986 */ /* 0x0001e2000c101508 */
[----:B------:R-:W-:-:S02]  /*d3f0*/  LEA R54, P0, R99, R41, 0x1 ;  /* 0x0000002963367211 */ /* 0x000fc400078008ff */
[C---:B------:R-:W-:Y:S01]  /*d400*/  LEA R103, R40.reuse, R117, 0x2 ;  /* 0x0000007528677211 */ /* 0x040fe200078e10ff */
[----:B------:R-:W-:Y:S01]  /*d410*/  STG.E.U16 desc[UR8][R56.64], R59 ;  /* 0x0000003b38007986 */ /* 0x000fe2000c101508 */
[----:B------:R-:W-:Y:S02]  /*d420*/  LEA.HI.X.SX32 R55, R99, R42, 0x1, P0 ;  /* 0x0000002a63377211 */ /* 0x000fe400000f0eff */
[-C--:B------:R-:W-:Y:S01]  /*d430*/  LEA R46, P0, R105, R41.reuse, 0x1 ;  /* 0x00000029692e7211 */ /* 0x080fe200078008ff */
[C---:B------:R-:W-:Y:S01]  /*d440*/  IMAD R97, R40.reuse, 0x4, R103 ;  /* 0x0000000428617824 */ /* 0x040fe200078e0267 */
[----:B------:R1:W-:Y:S01]  /*d450*/  STG.E.U16 desc[UR8][R60.64], R47 ;  /* 0x0000002f3c007986 */ /* 0x0003e2000c101508 */
[----:B------:R-:W-:Y:S02]  /*d460*/  LEA R170, P3, R115, R41, 0x1 ;  /* 0x0000002973aa7211 */ /* 0x000fe400078608ff */
[----:B------:R-:W-:Y:S01]  /*d470*/  IMAD R99, R40, 0x4, R97 ;  /* 0x0000000428637824 */ /* 0x000fe200078e0261 */
[----:B--2---:R2:W-:Y:S01]  /*d480*/  STG.E.U16 desc[UR8][R54.64], R48 ;  /* 0x0000003036007986 */ /* 0x0045e2000c101508 */
[----:B0-----:R-:W-:-:S02]  /*d490*/  PRMT R44, R48, 0x7632, R44 ;  /* 0x00007632302c7816 */ /* 0x001fc4000000002c */
[C---:B------:R-:W-:Y:S01]  /*d4a0*/  IMAD R119, R40.reuse, 0x4, R99 ;  /* 0x0000000428777824 */ /* 0x040fe200078e0263 */
[-C--:B------:R-:W-:Y:S02]  /*d4b0*/  LEA.HI.X.SX32 R171, R115, R42.reuse, 0x1, P3 ;  /* 0x0000002a73ab7211 */ /* 0x080fe400018f0eff */
[-C--:B------:R-:W-:Y:S02]  /*d4c0*/  LEA R176, P3, R91, R41.reuse, 0x1 ;  /* 0x000000295bb07211 */ /* 0x080fe400078608ff */
[-C--:B-1----:R-:W-:Y:S01]  /*d4d0*/  LEA.HI.X.SX32 R47, R105, R42.reuse, 0x1, P0 ;  /* 0x0000002a692f7211 */ /* 0x082fe200000f0eff */
[C---:B------:R-:W-:Y:S01]  /*d4e0*/  IMAD R105, R40.reuse, 0x4, R119 ;  /* 0x0000000428697824 */ /* 0x040fe200078e0277 */
[-C--:B------:R-:W-:Y:S02]  /*d4f0*/  LEA R52, P0, R79, R41.reuse, 0x1 ;  /* 0x000000294f347211 */ /* 0x080fe400078008ff */
[-C--:B--2---:R-:W-:Y:S01]  /*d500*/  LEA R48, P2, R107, R41.reuse, 0x1 ;  /* 0x000000296b307211 */ /* 0x084fe200078408ff */
[----:B------:R0:W-:Y:S01]  /*d510*/  STG.E.U16 desc[UR8][R46.64], R44 ;  /* 0x0000002c2e007986 */ /* 0x0001e2000c101508 */
[----:B------:R-:W-:Y:S01]  /*d520*/  LEA.HI.X.SX32 R53, R79, R42, 0x1, P0 ;  /* 0x0000002a4f357211 */ /* 0x000fe200000f0eff */
[----:B------:R-:W-:Y:S01]  /*d530*/  IMAD R79, R40, 0x4, R105 ;  /* 0x00000004284f7824 */ /* 0x000fe200078e0269 */
[----:B------:R-:W-:-:S02]  /*d540*/  LEA R56, P0, R73, R41, 0x1 ;  /* 0x0000002949387211 */ /* 0x000fc400078008ff */
[-C--:B------:R-:W-:Y:S01]  /*d550*/  LEA.HI.X.SX32 R177, R91, R42.reuse, 0x1, P3 ;  /* 0x0000002a5bb17211 */ /* 0x080fe200018f0eff */
[C---:B------:R-:W-:Y:S01]  /*d560*/  IMAD R61, R40.reuse, 0x4, R79 ;  /* 0x00000004283d7824 */ /* 0x040fe200078e024f */
[-C--:B------:R-:W-:Y:S01]  /*d570*/  LEA.HI.X.SX32 R57, R73, R42.reuse, 0x1, P0 ;  /* 0x0000002a49397211 */ /* 0x080fe200000f0eff */
[----:B------:R1:W-:Y:S01]  /*d580*/  STG.E.U16 desc[UR8][R52.64], R49 ;  /* 0x0000003134007986 */ /* 0x0003e2000c101508 */
[-C--:B------:R-:W-:Y:S01]  /*d590*/  LEA R58, P0, R67, R41.reuse, 0x1 ;  /* 0x00000029433a7211 */ /* 0x080fe200078008ff */
[C---:B------:R-:W-:Y:S01]  /*d5a0*/  IMAD R73, R40.reuse, 0x4, R61 ;  /* 0x0000000428497824 */ /* 0x040fe200078e023d */
[-C--:B------:R-:W-:Y:S02]  /*d5b0*/  LEA R182, P3, R103, R41.reuse, 0x1 ;  /* 0x0000002967b67211 */ /* 0x080fe400078608ff */
[----:B------:R-:W-:Y:S01]  /*d5c0*/  LEA.HI.X.SX32 R59, R67, R42, 0x1, P0 ;  /* 0x0000002a433b7211 */ /* 0x000fe200000f0eff */
[----:B------:R-:W-:Y:S01]  /*d5d0*/  IMAD R67, R40, 0x4, R73 ;  /* 0x0000000428437824 */ /* 0x000fe200078e0249 */
[----:B------:R-:W-:-:S02]  /*d5e0*/  LEA R54, P0, R87, R41, 0x1 ;  /* 0x0000002957367211 */ /* 0x000fc400078008ff */
[----:B0-----:R-:W-:Y:S01]  /*d5f0*/  PRMT R47, R49, 0x7632, R47 ;  /* 0x00007632312f7816 */ /* 0x001fe2000000002f */
[C---:B------:R-:W-:Y:S01]  /*d600*/  IMAD R121, R40.reuse, 0x4, R67 ;  /* 0x0000000428797824 */ /* 0x040fe200078e0243 */
[-C--:B------:R-:W-:Y:S02]  /*d610*/  LEA.HI.X.SX32 R55, R87, R42.reuse, 0x1, P0 ;  /* 0x0000002a57377211 */ /* 0x080fe400000f0eff */
[----:B------:R-:W-:Y:S01]  /*d620*/  LEA R46, P0, R95, R41, 0x1 ;  /* 0x000000295f2e7211 */ /* 0x000fe200078008ff */
[----:B------:R0:W-:Y:S01]  /*d630*/  STG.E.U16 desc[UR8][R56.64], R47 ;  /* 0x0000002f38007986 */ /* 0x0001e2000c101508 */
[----:B------:R-:W-:Y:S02]  /*d640*/  LEA R87, R40, R121, 0x2 ;  /* 0x0000007928577211 */ /* 0x000fe400078e10ff */
[----:B------:R-:W-:Y:S01]  /*d650*/  PRMT R44, R50, 0x7632, R44 ;  /* 0x00007632322c7816 */ /* 0x000fe2000000002c */
[----:B------:R2:W-:Y:S01]  /*d660*/  STG.E.U16 desc[UR8][R58.64], R50 ;  /* 0x000000323a007986 */ /* 0x0005e2000c101508 */
[-C--:B-1----:R-:W-:Y:S01]  /*d670*/  LEA.HI.X.SX32 R49, R107, R42.reuse, 0x1, P2 ;  /* 0x0000002a6b317211 */ /* 0x082fe200010f0eff */
[----:B------:R-:W-:Y:S01]  /*d680*/  IMAD R123, R40, 0x4, R87 ;  /* 0x00000004287b7824 */ /* 0x000fe200078e0257 */
[----:B------:R-:W-:Y:S01]  /*d690*/  LEA R228, P2, R77, R41, 0x1 ;  /* 0x000000294de47211 */ /* 0x000fe200078408ff */
[----:B------:R1:W-:Y:S01]  /*d6a0*/  STG.E.U16 desc[UR8][R54.64], R44 ;  /* 0x0000002c36007986 */ /* 0x0003e2000c101508 */
[----:B------:R-:W-:-:S02]  /*d6b0*/  LEA.HI.X.SX32 R183, R103, R42, 0x1, P3 ;  /* 0x0000002a67b77211 */ /* 0x000fc400018f0eff */
[-C--:B------:R-:W-:Y:S01]  /*d6c0*/  LEA.HI.X.SX32 R229, R77, R42.reuse, 0x1, P2 ;  /* 0x0000002a4de57211 */ /* 0x080fe200010f0eff */
[C---:B0-----:R-:W-:Y:S01]  /*d6d0*/  IMAD R57, R40.reuse, 0x4, R123 ;  /* 0x0000000428397824 */ /* 0x041fe200078e027b */
[-C--:B------:R-:W-:Y:S02]  /*d6e0*/  LEA.HI.X.SX32 R47, R95, R42.reuse, 0x1, P0 ;  /* 0x0000002a5f2f7211 */ /* 0x080fe400000f0eff */
[-C--:B------:R-:W-:Y:S01]  /*d6f0*/  LEA R52, P0, R83, R41.reuse, 0x1 ;  /* 0x0000002953347211 */ /* 0x080fe200078008ff */
[C---:B--2---:R-:W-:Y:S01]  /*d700*/  IMAD R59, R40.reuse, 0x4, R57 ;  /* 0x00000004283b7824 */ /* 0x044fe200078e0239 */
[----:B------:R-:W-:Y:S01]  /*d710*/  PRMT R56, R51, 0x7632, R56 ;  /* 0x0000763233387816 */ /* 0x000fe20000000038 */
[----:B------:R0:W-:Y:S01]  /*d720*/  STG.E.U16 desc[UR8][R46.64], R51 ;  /* 0x000000332e007986 */ /* 0x0001e2000c101508 */
[-C--:B------:R-:W-:Y:S01]  /*d730*/  LEA.HI.X.SX32 R53, R83, R42.reuse, 0x1, P0 ;  /* 0x0000002a53357211 */ /* 0x080fe200000f0eff */
[C---:B-1----:R-:W-:Y:S01]  /*d740*/  IMAD R55, R40.reuse, 0x4, R59 ;  /* 0x0000000428377824 */ /* 0x042fe200078e023b */
[-C--:B------:R-:W-:Y:S01]  /*d750*/  LEA R224, P0, R75, R41.reuse, 0x1 ;  /* 0x000000294be07211 */ /* 0x080fe200078008ff */
[----:B------:R1:W-:Y:S01]  /*d760*/  STG.E.U16 desc[UR8][R48.64], R56 ;  /* 0x0000003830007986 */ /* 0x0003e2000c101508 */
[-C--:B------:R-:W-:Y:S01]  /*d770*/  LEA R234, P2, R81, R41.reuse, 0x1 ;  /* 0x0000002951ea7211 */ /* 0x080fe200078408ff */
[C---:B------:R-:W-:Y:S01]  /*d780*/  IMAD R83, R40.reuse, 0x4, R55 ;  /* 0x0000000428537824 */ /* 0x040fe200078e0237 */
[-C--:B------:R-:W-:Y:S01]  /*d790*/  LEA.HI.X.SX32 R225, R75, R42.reuse, 0x1, P0 ;  /* 0x0000002a4be17211 */ /* 0x080fe200000f0eff */
[----:B------:R2:W-:Y:S01]  /*d7a0*/  STG.E.U16 desc[UR8][R52.64], R36 ;  /* 0x0000002434007986 */ /* 0x0005e2000c101508 */
[----:B------:R-:W-:Y:S01]  /*d7b0*/  LEA R226, P0, R109, R41, 0x1 ;  /* 0x000000296de27211 */ /* 0x000fe200078008ff */
[----:B------:R-:W-:Y:S01]  /*d7c0*/  IMAD R75, R40, 0x4, R83 ;  /* 0x00000004284b7824 */ /* 0x000fe200078e0253 */
[----:B------:R-:W-:-:S02]  /*d7d0*/  LEA.HI.X.SX32 R235, R81, R42, 0x1, P2 ;  /* 0x0000002a51eb7211 */ /* 0x000fc400010f0eff */
[-C--:B------:R-:W-:Y:S01]  /*d7e0*/  LEA.HI.X.SX32 R227, R109, R42.reuse, 0x1, P0 ;  /* 0x0000002a6de37211 */ /* 0x080fe200000f0eff */
[C---:B0-----:R-:W-:Y:S01]  /*d7f0*/  IMAD R47, R40.reuse, 0x4, R75 ;  /* 0x00000004282f7824 */ /* 0x041fe200078e024b */
[-C--:B------:R-:W-:Y:S02]  /*d800*/  LEA R232, P0, R111, R41.reuse, 0x1 ;  /* 0x000000296fe87211 */ /* 0x080fe400078008ff */
[-C--:B------:R-:W-:Y:S01]  /*d810*/  LEA R162, P2, R69, R41.reuse, 0x1 ;  /* 0x0000002945a27211 */ /* 0x080fe200078408ff */
[C---:B------:R-:W-:Y:S01]  /*d820*/  IMAD R43, R40.reuse, 0x4, R47 ;  /* 0x00000004282b7824 */ /* 0x040fe200078e022f */
[-C--:B------:R-:W-:Y:S02]  /*d830*/  LEA.HI.X.SX32 R233, R111, R42.reuse, 0x1, P0 ;  /* 0x0000002a6fe97211 */ /* 0x080fe400000f0eff */
[----:B------:R-:W-:Y:S01]  /*d840*/  LEA R160, P0, R113, R41, 0x1 ;  /* 0x0000002971a07211 */ /* 0x000fe200078008ff */
[----:B-1----:R-:W-:Y:S01]  /*d850*/  IMAD R49, R40, 0x4, R43 ;  /* 0x0000000428317824 */ /* 0x002fe200078e022b */
[----:B------:R-:W-:-:S02]  /*d860*/  LEA.HI.X.SX32 R163, R69, R42, 0x1, P2 ;  /* 0x0000002a45a37211 */ /* 0x000fc400010f0eff */
[-C--:B------:R-:W-:Y:S02]  /*d870*/  LEA.HI.X.SX32 R161, R113, R42.reuse, 0x1, P0 ;  /* 0x0000002a71a17211 */ /* 0x080fe400000f0eff */
[C---:B------:R-:W-:Y:S02]  /*d880*/  LEA R51, R40.reuse, R49, 0x2 ;  /* 0x0000003128337211 */ /* 0x040fe400078e10ff */
[-C--:B------:R-:W-:Y:S02]  /*d890*/  LEA R166, P0, R63, R41.reuse, 0x1 ;  /* 0x000000293fa67211 */ /* 0x080fe400078008ff */
[-C--:B------:R-:W-:Y:S01]  /*d8a0*/  LEA R168, P2, R85, R41.reuse, 0x1 ;  /* 0x0000002955a87211 */ /* 0x080fe200078408ff */
[C---:B--2---:R-:W-:Y:S01]  /*d8b0*/  IMAD R53, R40.reuse, 0x4, R51 ;  /* 0x0000000428357824 */ /* 0x044fe200078e0233 */
[-C--:B------:R-:W-:Y:S02]  /*d8c0*/  LEA.HI.X.SX32 R167, R63, R42.reuse, 0x1, P0 ;  /* 0x0000002a3fa77211 */ /* 0x080fe400000f0eff */
[----:B------:R-:W-:Y:S01]  /*d8d0*/  LEA.HI.X.SX32 R169, R85, R42, 0x1, P2 ;  /* 0x0000002a55a97211 */ /* 0x000fe200010f0eff */
[----:B------:R-:W-:Y:S01]  /*d8e0*/  IMAD R69, R40, 0x4, R53 ;  /* 0x0000000428457824 */ /* 0x000fe200078e0235 */
[----:B------:R-:W-:-:S02]  /*d8f0*/  LEA R174, P2, R65, R41, 0x1 ;  /* 0x0000002941ae7211 */ /* 0x000fc400078408ff */
[-C--:B------:R-:W-:Y:S01]  /*d900*/  LEA R172, P0, R89, R41.reuse, 0x1 ;  /* 0x0000002959ac7211 */ /* 0x080fe200078008ff */
[C---:B------:R-:W-:Y:S01]  /*d910*/  IMAD R71, R40.reuse, 0x4, R69 ;  /* 0x0000000428477824 */ /* 0x040fe200078e0245 */
[-C--:B------:R-:W-:Y:S02]  /*d920*/  LEA.HI.X.SX32 R175, R65, R42.reuse, 0x1, P2 ;  /* 0x0000002a41af7211 */ /* 0x080fe400010f0eff */
[-C--:B------:R-:W-:Y:S01]  /*d930*/  LEA.HI.X.SX32 R173, R89, R42.reuse, 0x1, P0 ;  /* 0x0000002a59ad7211 */ /* 0x080fe200000f0eff */
[C---:B------:R-:W-:Y:S01]  /*d940*/  IMAD R63, R40.reuse, 0x4, R71 ;  /* 0x00000004283f7824 */ /* 0x040fe200078e0247 */
[-C--:B------:R-:W-:Y:S02]  /*d950*/  LEA R180, P2, R117, R41.reuse, 0x1 ;  /* 0x0000002975b47211 */ /* 0x080fe400078408ff */
[----:B------:R-:W-:Y:S01]  /*d960*/  LEA R178, P0, R93, R41, 0x1 ;  /* 0x000000295db27211 */ /* 0x000fe200078008ff */
[----:B------:R-:W-:Y:S01]  /*d970*/  IMAD R77, R40, 0x4, R63 ;  /* 0x00000004284d7824 */ /* 0x000fe200078e023f */
[----:B------:R-:W-:-:S02]  /*d980*/  LEA.HI.X.SX32 R181, R117, R42, 0x1, P2 ;  /* 0x0000002a75b57211 */ /* 0x000fc400010f0eff */
[-C--:B------:R-:W-:Y:S01]  /*d990*/  LEA R186, P2, R99, R41.reuse, 0x1 ;  /* 0x0000002963ba7211 */ /* 0x080fe200078408ff */
[C---:B------:R-:W-:Y:S01]  /*d9a0*/  IMAD R65, R40.reuse, 0x4, R77 ;  /* 0x0000000428417824 */ /* 0x040fe200078e024d */
[-C--:B------:R-:W-:Y:S02]  /*d9b0*/  LEA.HI.X.SX32 R179, R93, R42.reuse, 0x1, P0 ;  /* 0x0000002a5db37211 */ /* 0x080fe400000f0eff */
[----:B------:R-:W-:Y:S01]  /*d9c0*/  LEA.HI.X.SX32 R187, R99, R42, 0x1, P2 ;  /* 0x0000002a63bb7211 */ /* 0x000fe200010f0eff */
[C---:B------:R-:W-:Y:S01]  /*d9d0*/  IMAD R81, R40.reuse, 0x4, R65 ;  /* 0x0000000428517824 */ /* 0x040fe200078e0241 */
[-C--:B------:R-:W-:Y:S02]  /*d9e0*/  LEA R192, P2, R79, R41.reuse, 0x1 ;  /* 0x000000294fc07211 */ /* 0x080fe400078408ff */
[-C--:B------:R-:W-:Y:S01]  /*d9f0*/  LEA R184, P0, R97, R41.reuse, 0x1 ;  /* 0x0000002961b87211 */ /* 0x080fe200078008ff */
[----:B------:R-:W-:Y:S01]  /*da00*/  IMAD R85, R40, 0x4, R81 ;  /* 0x0000000428557824 */ /* 0x000fe200078e0251 */
[----:B------:R-:W-:-:S02]  /*da10*/  LEA R188, P3, R119, R41, 0x1 ;  /* 0x0000002977bc7211 */ /* 0x000fc400078608ff */
[-C--:B------:R-:W-:Y:S01]  /*da20*/  LEA.HI.X.SX32 R193, R79, R42.reuse, 0x1, P2 ;  /* 0x0000002a4fc17211 */ /* 0x080fe200010f0eff */
[C---:B------:R-:W-:Y:S01]  /*da30*/  IMAD R89, R40.reuse, 0x4, R85 ;  /* 0x0000000428597824 */ /* 0x040fe200078e0255 */
[-C--:B------:R-:W-:Y:S02]  /*da40*/  LEA.HI.X.SX32 R185, R97, R42.reuse, 0x1, P0 ;  /* 0x0000002a61b97211 */ /* 0x080fe400000f0eff */
[----:B------:R-:W-:Y:S02]  /*da50*/  LEA R190, P0, R105, R41, 0x1 ;  /* 0x0000002969be7211 */ /* 0x000fe400078008ff */
[C---:B------:R-:W-:Y:S02]  /*da60*/  LEA R91, R40.reuse, R89, 0x2 ;  /* 0x00000059285b7211 */ /* 0x040fe400078e10ff */
[-C--:B------:R-:W-:Y:S02]  /*da70*/  LEA.HI.X.SX32 R189, R119, R42.reuse, 0x1, P3 ;  /* 0x0000002a77bd7211 */ /* 0x080fe400018f0eff */
[----:B------:R-:W-:Y:S01]  /*da80*/  LEA R194, P3, R61, R41, 0x1 ;  /* 0x000000293dc27211 */ /* 0x000fe200078608ff */
[----:B------:R-:W-:Y:S01]  /*da90*/  IMAD R93, R40, 0x4, R91 ;  /* 0x00000004285d7824 */ /* 0x000fe200078e025b */
[----:B------:R-:W-:-:S02]  /*daa0*/  LEA.HI.X.SX32 R191, R105, R42, 0x1, P0 ;  /* 0x0000002a69bf7211 */ /* 0x000fc400000f0eff */
[-C--:B------:R-:W-:Y:S01]  /*dab0*/  LEA R196, P0, R73, R41.reuse, 0x1 ;  /* 0x0000002949c47211 */ /* 0x080fe200078008ff */
[C---:B------:R-:W-:Y:S01]  /*dac0*/  IMAD R79, R40.reuse, 0x4, R93 ;  /* 0x00000004284f7824 */ /* 0x040fe200078e025d */
[-C--:B------:R-:W-:Y:S02]  /*dad0*/  LEA.HI.X.SX32 R195, R61, R42.reuse, 0x1, P3 ;  /* 0x0000002a3dc37211 */ /* 0x080fe400018f0eff */
[-C--:B------:R-:W-:Y:S01]  /*dae0*/  LEA R200, P3, R121, R41.reuse, 0x1 ;  /* 0x0000002979c87211 */ /* 0x080fe200078608ff */
[C---:B------:R-:W-:Y:S01]  /*daf0*/  IMAD R95, R40.reuse, 0x4, R79 ;  /* 0x00000004285f7824 */ /* 0x040fe200078e024f */
[-C--:B------:R-:W-:Y:S02]  /*db00*/  LEA.HI.X.SX32 R197, R73, R42.reuse, 0x1, P0 ;  /* 0x0000002a49c57211 */ /* 0x080fe400000f0eff */
[----:B------:R-:W-:Y:S01]  /*db10*/  LEA R202, P0, R87, R41, 0x1 ;  /* 0x0000002957ca7211 */ /* 0x000fe200078008ff */
[----:B------:R-:W-:Y:S01]  /*db20*/  IMAD R97, R40, 0x4, R95 ;  /* 0x0000000428617824 */ /* 0x000fe200078e025f */
[----:B------:R-:W-:-:S02]  /*db30*/  LEA.HI.X.SX32 R201, R121, R42, 0x1, P3 ;  /* 0x0000002a79c97211 */ /* 0x000fc400018f0eff */
        /* <DEDUP_REMOVED lines=15> */
[----:B------:R-:W-:Y:S02]  /*dc30*/  LEA R208, P0, R59, R41, 0x1 ;  /* 0x000000293bd07211 */ /* 0x000fe400078008ff */
[----:B------:R-:W-:-:S02]  /*dc40*/  LEA R43, R40, R103, 0x2 ;  /* 0x00000067282b7211 */ /* 0x000fc400078e10ff */
[-C--:B------:R-:W-:Y:S02]  /*dc50*/  LEA.HI.X.SX32 R205, R123, R42.reuse, 0x1, P2 ;  /* 0x0000002a7bcd7211 */ /* 0x080fe400010f0eff */
        /* <DEDUP_REMOVED lines=27> */
[----:B------:R-:W-:Y:S02]  /*de10*/  LEA R62, P0, R85, R41, 0x1 ;  /* 0x00000029553e7211 */ /* 0x000fe400078008ff */
[C---:B------:R-:W-:Y:S02]  /*de20*/  LEA R123, R40.reuse, R121, 0x2 ;  /* 0x00000079287b7211 */ /* 0x040fe400078e10ff */
[-C--:B------:R-:W-:Y:S02]  /*de30*/  LEA R52, P2, R71, R41.reuse, 0x1 ;  /* 0x0000002947347211 */ /* 0x080fe400078408ff */
[-C--:B------:R-:W-:Y:S01]  /*de40*/  LEA.HI.X.SX32 R55, R63, R42.reuse, 0x1, P3 ;  /* 0x0000002a3f377211 */ /* 0x080fe200018f0eff */
[C---:B------:R-:W-:Y:S01]  /*de50*/  IMAD R125, R40.reuse, 0x4, R123 ;  /* 0x00000004287d7824 */ /* 0x040fe200078e027b */
[-C--:B------:R-:W-:Y:S02]  /*de60*/  LEA R60, P3, R81, R41.reuse, 0x1 ;  /* 0x00000029513c7211 */ /* 0x080fe400078608ff */
[----:B------:R-:W-:Y:S01]  /*de70*/  LEA.HI.X.SX32 R63, R85, R42, 0x1, P0 ;  /* 0x0000002a553f7211 */ /* 0x000fe200000f0eff */
[----:B------:R-:W-:Y:S01]  /*de80*/  IMAD R127, R40, 0x4, R125 ;  /* 0x00000004287f7824 */ /* 0x000fe200078e027d */
[----:B------:R-:W-:-:S02]  /*de90*/  LEA R68, P0, R93, R41, 0x1 ;  /* 0x000000295d447211 */ /* 0x000fc400078008ff */
[-C--:B------:R-:W-:Y:S01]  /*dea0*/  LEA.HI.X.SX32 R53, R71, R42.reuse, 0x1, P2 ;  /* 0x0000002a47357211 */ /* 0x080fe200010f0eff */
[C---:B------:R-:W-:Y:S01]  /*deb0*/  IMAD R129, R40.reuse, 0x4, R127 ;  /* 0x0000000428817824 */ /* 0x040fe200078e027f */
[-C--:B------:R-:W-:Y:S02]  /*dec0*/  LEA R58, P2, R65, R41.reuse, 0x1 ;  /* 0x00000029413a7211 */ /* 0x080fe400078408ff */
[-C--:B------:R-:W-:Y:S01]  /*ded0*/  LEA.HI.X.SX32 R61, R81, R42.reuse, 0x1, P3 ;  /* 0x0000002a513d7211 */ /* 0x080fe200018f0eff */
[C---:B------:R-:W-:Y:S01]  /*dee0*/  IMAD R131, R40.reuse, 0x4, R129 ;  /* 0x0000000428837824 */ /* 0x040fe200078e0281 */
[-C--:B------:R-:W-:Y:S02]  /*def0*/  LEA R66, P3, R91, R41.reuse, 0x1 ;  /* 0x000000295b427211 */ /* 0x080fe400078608ff */
[----:B------:R-:W-:Y:S01]  /*df00*/  LEA.HI.X.SX32 R69, R93, R42, 0x1, P0 ;  /* 0x0000002a5d457211 */ /* 0x000fe200000f0eff */
[----:B------:R-:W-:Y:S01]  /*df10*/  IMAD R133, R40, 0x4, R131 ;  /* 0x0000000428857824 */ /* 0x000fe200078e0283 */
[----:B------:R-:W-:-:S02]  /*df20*/  LEA R74, P0, R97, R41, 0x1 ;  /* 0x00000029614a7211 */ /* 0x000fc400078008ff */
[-C--:B------:R-:W-:Y:S02]  /*df30*/  LEA.HI.X.SX32 R59, R65, R42.reuse, 0x1, P2 ;  /* 0x0000002a413b7211 */ /* 0x080fe400010f0eff */
[-C--:B------:R-:W-:Y:S02]  /*df40*/  LEA R64, P2, R89, R41.reuse, 0x1 ;  /* 0x0000002959407211 */ /* 0x080fe400078408ff */
[-C--:B------:R-:W-:Y:S02]  /*df50*/  LEA.HI.X.SX32 R67, R91, R42.reuse, 0x1, P3 ;  /* 0x0000002a5b437211 */ /* 0x080fe400018f0eff */
[-C--:B------:R-:W-:Y:S02]  /*df60*/  LEA R72, P3, R95, R41.reuse, 0x1 ;  /* 0x000000295f487211 */ /* 0x080fe400078608ff */
[----:B------:R-:W-:Y:S02]  /*df70*/  LEA.HI.X.SX32 R75, R97, R42, 0x1, P0 ;  /* 0x0000002a614b7211 */ /* 0x000fe400000f0eff */
        /* <DEDUP_REMOVED lines=18> */
[-C--:B------:R-:W-:Y:S01]  /*e0a0*/  LEA.HI.X.SX32 R83, R83, R42.reuse, 0x1, P2 ;  /* 0x0000002a53537211 */ /* 0x080fe200010f0eff */
[----:B------:R-:W-:Y:S01]  /*e0b0*/  IMAD R139, R40, 0x4, R137 ;  /* 0x00000004288b7824 */ /* 0x000fe200078e0289 */
[-C--:B------:R-:W-:Y:S02]  /*e0c0*/  LEA R88, P2, R105, R41.reuse, 0x1 ;  /* 0x0000002969587211 */ /* 0x080fe400078408ff */
[----:B------:R-:W-:Y:S02]  /*e0d0*/  LEA R90, P3, R107, R41, 0x1 ;  /* 0x000000296b5a7211 */ /* 0x000fe400078608ff */
[----:B------:R-:W-:-:S02]  /*e0e0*/  LEA.HI.X.SX32 R89, R105, R42, 0x1, P2 ;  /* 0x0000002a69597211 */ /* 0x000fc400010f0eff */
[C---:B------:R-:W-:Y:S02]  /*e0f0*/  LEA R94, P2, R111.reuse, R41, 0x1 ;  /* 0x000000296f5e7211 */ /* 0x040fe400078408ff */
[C---:B------:R-:W-:Y:S02]  /*e100*/  LEA R141, R40.reuse, R139, 0x2 ;  /* 0x0000008b288d7211 */ /* 0x040fe400078e10ff */
        /* <DEDUP_REMOVED lines=12> */
[----:B------:R-:W-:Y:S02]  /*e1d0*/  LEA.HI.X.SX32 R107, R123, R42, 0x1, P2 ;  /* 0x0000002a7b6b7211 */ /* 0x000fe400010f0eff */
[-C--:B------:R-:W-:Y:S01]  /*e1e0*/  LEA R112, P2, R129, R41.reuse, 0x1 ;  /* 0x0000002981707211 */ /* 0x080fe200078408ff */
[----:B------:R-:W-:Y:S01]  /*e1f0*/  IMAD R151, R40, 0x4, R149 ;  /* 0x0000000428977824 */ /* 0x000fe200078e0295 */
[----:B------:R-:W-:-:S02]  /*e200*/  LEA R92, P0, R109, R41, 0x1 ;  /* 0x000000296d5c7211 */ /* 0x000fc400078008ff */
[-C--:B------:R-:W-:Y:S02]  /*e210*/  LEA.HI.X.SX32 R103, R119, R42.reuse, 0x1, P3 ;  /* 0x0000002a77677211 */ /* 0x080fe400018f0eff */
[-C--:B------:R-:W-:Y:S02]  /*e220*/  LEA R108, P3, R125, R41.reuse, 0x1 ;  /* 0x000000297d6c7211 */ /* 0x080fe400078608ff */
[-C--:B------:R-:W-:Y:S02]  /*e230*/  LEA.HI.X.SX32 R113, R129, R42.reuse, 0x1, P2 ;  /* 0x0000002a81717211 */ /* 0x080fe400010f0eff */
[----:B------:R-:W-:Y:S02]  /*e240*/  LEA.HI.X.SX32 R93, R109, R42, 0x1, P0 ;  /* 0x0000002a6d5d7211 */ /* 0x000fe400000f0eff */
[-C--:B------:R-:W-:Y:S02]  /*e250*/  LEA R118, P2, R43, R41.reuse, 0x1 ;  /* 0x000000292b767211 */ /* 0x080fe400078408ff */
[----:B------:R-:W-:-:S02]  /*e260*/  LEA R98, P0, R115, R41, 0x1 ;  /* 0x0000002973627211 */ /* 0x000fc400078008ff */
[-C--:B------:R-:W-:Y:S02]  /*e270*/  LEA.HI.X.SX32 R109, R125, R42.reuse, 0x1, P3 ;  /* 0x0000002a7d6d7211 */ /* 0x080fe400018f0eff */
[-C--:B------:R-:W-:Y:S02]  /*e280*/  LEA R114, P3, R131, R41.reuse, 0x1 ;  /* 0x0000002983727211 */ /* 0x080fe400078608ff */
[-C--:B------:R-:W-:Y:S01]  /*e290*/  LEA.HI.X.SX32 R119, R43, R42.reuse, 0x1, P2 ;  /* 0x0000002a2b777211 */ /* 0x080fe200010f0eff */
        /* <DEDUP_REMOVED lines=9> */
[----:B------:R-:W-:Y:S01]  /*e330*/  IMAD R157, R40, 0x4, R155 ;  /* 0x00000004289d7824 */ /* 0x000fe200078e029b */
[-C--:B------:R-:W-:Y:S02]  /*e340*/  LEA.HI.X.SX32 R121, R135, R42.reuse, 0x1, P3 ;  /* 0x0000002a87797211 */ /* 0x080fe400018f0eff */
[----:B------:R-:W-:Y:S02]  /*e350*/  LEA R126, P3, R141, R41, 0x1 ;  /* 0x000000298d7e7211 */ /* 0x000fe400078608ff */
[----:B------:R-:W-:-:S02]  /*e360*/  LEA.HI.X.SX32 R111, R127, R42, 0x1, P0 ;  /* 0x0000002a7f6f7211 */ /* 0x000fc400000f0eff */
[-C--:B------:R-:W-:Y:S02]  /*e370*/  LEA R116, P0, R133, R41.reuse, 0x1 ;  /* 0x0000002985747211 */ /* 0x080fe400078008ff */
[-C--:B------:R-:W-:Y:S02]  /*e380*/  LEA.HI.X.SX32 R127, R141, R42.reuse, 0x1, P3 ;  /* 0x0000002a8d7f7211 */ /* 0x080fe400018f0eff */
[-C--:B------:R-:W-:Y:S02]  /*e390*/  LEA R132, P3, R147, R41.reuse, 0x1 ;  /* 0x0000002993847211 */ /* 0x080fe400078608ff */
[----:B------:R-:W-:Y:S02]  /*e3a0*/  LEA R124, P2, R139, R41, 0x1 ;  /* 0x000000298b7c7211 */ /* 0x000fe400078408ff */
[-C--:B------:R-:W-:Y:S02]  /*e3b0*/  LEA.HI.X.SX32 R117, R133, R42.reuse, 0x1, P0 ;  /* 0x0000002a85757211 */ /* 0x080fe400000f0eff */
[----:B------:R-:W-:-:S02]  /*e3c0*/  LEA.HI.X.SX32 R133, R147, R42, 0x1, P3 ;  /* 0x0000002a93857211 */ /* 0x000fc400018f0eff */
[C---:B------:R-:W-:Y:S02]  /*e3d0*/  LEA R147, R40.reuse, R157, 0x2 ;  /* 0x0000009d28937211 */ /* 0x040fe400078e10ff */
[-C--:B------:R-:W-:Y:S02]  /*e3e0*/  LEA.HI.X.SX32 R125, R139, R42.reuse, 0x1, P2 ;  /* 0x0000002a8b7d7211 */ /* 0x080fe400010f0eff */
[-C--:B------:R-:W-:Y:S01]  /*e3f0*/  LEA R130, P2, R145, R41.reuse, 0x1 ;  /* 0x0000002991827211 */ /* 0x080fe200078408ff */
[----:B------:R-:W-:Y:S01]  /*e400*/  IMAD R223, R40, 0x4, R147 ;  /* 0x0000000428df7824 */ /* 0x000fe200078e0293 */
[-C--:B------:R-:W-:Y:S02]  /*e410*/  LEA R138, P3, R43, R41.reuse, 0x1 ;  /* 0x000000292b8a7211 */ /* 0x080fe400078608ff */
[----:B------:R-:W-:Y:S02]  /*e420*/  LEA R122, P0, R137, R41, 0x1 ;  /* 0x00000029897a7211 */ /* 0x000fe400078008ff */
[----:B------:R-:W-:-:S02]  /*e430*/  LEA.HI.X.SX32 R131, R145, R42, 0x1, P2 ;  /* 0x0000002a91837211 */ /* 0x000fc400010f0eff */
[-C--:B------:R-:W-:Y:S02]  /*e440*/  LEA R136, P2, R151, R41.reuse, 0x1 ;  /* 0x0000002997887211 */ /* 0x080fe400078408ff */
[-C--:B------:R-:W-:Y:S01]  /*e450*/  LEA.HI.X.SX32 R139, R43, R42.reuse, 0x1, P3 ;  /* 0x0000002a2b8b7211 */ /* 0x080fe200018f0eff */
[C---:B------:R-:W-:Y:S01]  /*e460*/  IMAD R43, R40.reuse, 0x4, R223 ;  /* 0x00000004282b7824 */ /* 0x040fe200078e02df */
[-C--:B------:R-:W-:Y:S02]  /*e470*/  LEA.HI.X.SX32 R123, R137, R42.reuse, 0x1, P0 ;  /* 0x0000002a897b7211 */ /* 0x080fe400000f0eff */
[-C--:B------:R-:W-:Y:S01]  /*e480*/  LEA R128, P0, R143, R41.reuse, 0x1 ;  /* 0x000000298f807211 */ /* 0x080fe200078008ff */
[----:B------:R-:W-:Y:S01]  /*e490*/  IMAD R237, R40, 0x4, R43 ;  /* 0x0000000428ed7824 */ /* 0x000fe200078e022b */
[----:B------:R-:W-:Y:S02]  /*e4a0*/  LEA.HI.X.SX32 R137, R151, R42, 0x1, P2 ;  /* 0x0000002a97897211 */ /* 0x000fe400010f0eff */
[----:B------:R-:W-:-:S02]  /*e4b0*/  LEA R142, P2, R155, R41, 0x1 ;  /* 0x000000299b8e7211 */ /* 0x000fc400078408ff */
[-C--:B------:R-:W-:Y:S02]  /*e4c0*/  LEA.HI.X.SX32 R129, R143, R42.reuse, 0x1, P0 ;  /* 0x0000002a8f817211 */ /* 0x080fe400000f0eff */
[-C--:B------:R-:W-:Y:S02]  /*e4d0*/  LEA R134, P0, R149, R41.reuse, 0x1 ;  /* 0x0000002995867211 */ /* 0x080fe400078008ff */
[-C--:B------:R-:W-:Y:S02]  /*e4e0*/  LEA R144, P3, R157, R41.reuse, 0x1 ;  /* 0x000000299d907211 */ /* 0x080fe400078608ff */
[-C--:B------:R-:W-:Y:S01]  /*e4f0*/  LEA.HI.X.SX32 R143, R155, R42.reuse, 0x1, P2 ;  /* 0x0000002a9b8f7211 */ /* 0x080fe200010f0eff */
[----:B------:R-:W-:Y:S01]  /*e500*/  IMAD R155, R40, 0x4, R237 ;  /* 0x00000004289b7824 */ /* 0x000fe200078e02ed */
[----:B------:R-:W-:Y:S02]  /*e510*/  LEA.HI.X.SX32 R135, R149, R42, 0x1, P0 ;  /* 0x0000002a95877211 */ /* 0x000fe400000f0eff */
[----:B------:R-:W-:-:S02]  /*e520*/  LEA R140, P0, R153, R41, 0x1 ;  /* 0x00000029998c7211 */ /* 0x000fc400078008ff */
[-C--:B------:R-:W-:Y:S01]  /*e530*/  LEA.HI.X.SX32 R145, R157, R42.reuse, 0x1, P3 ;  /* 0x0000002a9d917211 */ /* 0x080fe200018f0eff */
[C---:B------:R-:W-:Y:S01]  /*e540*/  IMAD R157, R40.reuse, 0x4, R155 ;  /* 0x00000004289d7824 */ /* 0x040fe200078e029b */
[-C--:B------:R-:W-:Y:S02]  /*e550*/  LEA.HI.X.SX32 R141, R153, R42.reuse, 0x1, P0 ;  /* 0x0000002a998d7211 */ /* 0x080fe400000f0eff */
[-C--:B------:R-:W-:Y:S01]  /*e560*/  LEA R146, P0, R147, R41.reuse, 0x1 ;  /* 0x0000002993927211 */ /* 0x080fe200078008ff */
[----:B------:R-:W-:Y:S01]  /*e570*/  IMAD R40, R40, 0x4, R157 ;  /* 0x0000000428287824 */ /* 0x000fe200078e029d */
[-C--:B------:R-:W-:Y:S02]  /*e580*/  LEA R148, P2, R223, R41.reuse, 0x1 ;  /* 0x00000029df947211 */ /* 0x080fe400078408ff */
[----:B------:R-:W-:Y:S02]  /*e590*/  LEA R150, P3, R43, R41, 0x1 ;  /* 0x000000292b967211 */ /* 0x000fe400078608ff */
[----:B------:R-:W-:-:S02]  /*e5a0*/  LEA.HI.X.SX32 R147, R147, R42, 0x1, P0 ;  /* 0x0000002a93937211 */ /* 0x000fc400000f0eff */
[-C--:B------:R-:W-:Y:S02]  /*e5b0*/  LEA.HI.X.SX32 R149, R223, R42.reuse, 0x1, P2 ;  /* 0x0000002adf957211 */ /* 0x080fe400010f0eff */
[----:B------:R-:W-:Y:S02]  /*e5c0*/  LEA.HI.X.SX32 R151, R43, R42, 0x1, P3 ;  /* 0x0000002a2b977211 */ /* 0x000fe400018f0eff */
[-C--:B------:R-:W-:Y:S02]  /*e5d0*/  LEA R152, P0, R237, R41.reuse, 0x1 ;  /* 0x00000029ed987211 */ /* 0x080fe400078008ff */
[-C--:B------:R-:W-:Y:S02]  /*e5e0*/  LEA R154, P2, R155, R41.reuse, 0x1 ;  /* 0x000000299b9a7211 */ /* 0x080fe400078408ff */
[-C--:B------:R-:W-:Y:S02]  /*e5f0*/  LEA R156, P3, R157, R41.reuse, 0x1 ;  /* 0x000000299d9c7211 */ /* 0x080fe400078608ff */
[----:B------:R-:W-:-:S02]  /*e600*/  LEA R222, P4, R40, R41, 0x1 ;  /* 0x0000002928de7211 */ /* 0x000fc400078808ff */
[-C--:B------:R-:W-:Y:S02]  /*e610*/  LEA.HI.X.SX32 R153, R237, R42.reuse, 0x1, P0 ;  /* 0x0000002aed997211 */ /* 0x080fe400000f0eff */
[-C--:B------:R-:W-:Y:S02]  /*e620*/  LEA.HI.X.SX32 R155, R155, R42.reuse, 0x1, P2 ;  /* 0x0000002a9b9b7211 */ /* 0x080fe400010f0eff */
[-C--:B------:R-:W-:Y:S02]  /*e630*/  LEA.HI.X.SX32 R157, R157, R42.reuse, 0x1, P3 ;  /* 0x0000002a9d9d7211 */ /* 0x080fe400018f0eff */
[----:B------:R-:W-:Y:S02]  /*e640*/  LEA.HI.X.SX32 R223, R40, R42, 0x1, P4 ;  /* 0x0000002a28df7211 */ /* 0x000fe400020f0eff */
[----:B------:R-:W0:Y:S01]  /*e650*/  LDS.128 R40, [R0+0x1000] ;  /* 0x0010000000287984 */ /* 0x000e220000000c00 */
[----:B------:R-:W-:Y:S02]  /*e660*/  PRMT R44, R36, 0x7632, R44 ;  /* 0x00007632242c7816 */ /* 0x000fe4000000002c */
[----:B------:R-:W-:-:S02]  /*e670*/  PRMT R36, R37, 0x7632, R36 ;  /* 0x0000763225247816 */ /* 0x000fc40000000024 */
[----:B------:R-:W-:Y:S01]  /*e680*/  ISETP.GE.U32.AND P0, PT, R238, 0x40, PT ;  /* 0x00000040ee00780c */ /* 0x000fe20003f06070 */
[----:B------:R1:W-:Y:S04]  /*e690*/  STG.E.U16 desc[UR8][R224.64], R44 ;  /* 0x0000002ce0007986 */ /* 0x0003e8000c101508 */
[----:B------:R2:W-:Y:S04]  /*e6a0*/  STG.E.U16 desc[UR8][R226.64], R37 ;  /* 0x00000025e2007986 */ /* 0x0005e8000c101508 */
[----:B------:R3:W-:Y:S01]  /*e6b0*/  STG.E.U16 desc[UR8][R228.64], R36 ;  /* 0x00000024e4007986 */ /* 0x0007e2000c101508 */
[----:B-1----:R-:W-:-:S03]  /*e6c0*/  PRMT R225, R38, 0x7632, R225 ;  /* 0x0000763226e17816 */ /* 0x002fc600000000e1 */
[----:B------:R1:W-:Y:S01]  /*e6d0*/  STG.E.U16 desc[UR8][R230.64], R38 ;  /* 0x00000026e6007986 */ /* 0x0003e2000c101508 */
[----:B--2---:R-:W-:-:S03]  /*e6e0*/  PRMT R227, R39, 0x7632, R227 ;  /* 0x0000763227e37816 */ /* 0x004fc600000000e3 */
[----:B------:R-:W-:Y:S01]  /*e6f0*/  STG.E.U16 desc[UR8][R232.64], R225 ;  /* 0x000000e1e8007986 */ /* 0x000fe2000c101508 */
[----:B------:R-:W-:Y:S02]  /*e700*/  PRMT R37, R33, 0x7632, R37 ;  /* 0x0000763221257816 */ /* 0x000fe40000000025 */
[----:B---3--:R-:W-:Y:S01]  /*e710*/  PRMT R229, R32, 0x7632, R229 ;  /* 0x0000763220e57816 */ /* 0x008fe200000000e5 */
[----:B------:R2:W-:Y:S01]  /*e720*/  STG.E.U16 desc[UR8][R234.64], R39 ;  /* 0x00000027ea007986 */ /* 0x0005e2000c101508 */
[----:B------:R-:W-:-:S03]  /*e730*/  PRMT R36, R34, 0x7632, R36 ;  /* 0x0000763222247816 */ /* 0x000fc60000000024 */
[----:B------:R-:W-:Y:S01]  /*e740*/  STG.E.U16 desc[UR8][R158.64], R227 ;  /* 0x000000e39e007986 */ /* 0x000fe2000c101508 */
[----:B-1----:R-:W-:-:S03]  /*e750*/  PRMT R38, R35, 0x7632, R38 ;  /* 0x0000763223267816 */ /* 0x002fc60000000026 */
[----:B------:R1:W-:Y:S04]  /*e760*/  STG.E.U16 desc[UR8][R160.64], R32 ;  /* 0x00000020a0007986 */ /* 0x0003e8000c101508 */
[----:B------:R-:W-:Y:S01]  /*e770*/  STG.E.U16 desc[UR8][R162.64], R229 ;  /* 0x000000e5a2007986 */ /* 0x000fe2000c101508 */
[----:B--2---:R-:W-:-:S03]  /*e780*/  PRMT R39, R28, 0x7632, R39 ;  /* 0x000076321c277816 */ /* 0x004fc60000000027 */
[----:B------:R2:W-:Y:S04]  /*e790*/  STG.E.U16 desc[UR8][R164.64], R33 ;  /* 0x00000021a4007986 */ /* 0x0005e8000c101508 */
[----:B------:R3:W-:Y:S01]  /*e7a0*/  STG.E.U16 desc[UR8][R166.64], R37 ;  /* 0x00000025a6007986 */ /* 0x0007e2000c101508 */
[----:B-1----:R-:W-:-:S03]  /*e7b0*/  PRMT R32, R29, 0x7632, R32 ;  /* 0x000076321d207816 */ /* 0x002fc60000000020 */
[----:B------:R1:W-:Y:S04]  /*e7c0*/  STG.E.U16 desc[UR8][R168.64], R34 ;  /* 0x00000022a8007986 */ /* 0x0003e8000c101508 */
[----:B------:R4:W-:Y:S01]  /*e7d0*/  STG.E.U16 desc[UR8][R170.64], R36 ;  /* 0x00000024aa007986 */ /* 0x0009e2000c101508 */
[----:B--2---:R-:W-:-:S03]  /*e7e0*/  PRMT R33, R30, 0x7632, R33 ;  /* 0x000076321e217816 */ /* 0x004fc60000000021 */
[----:B------:R0:W-:Y:S01]  /*e7f0*/  STG.E.U16 desc[UR8][R172.64], R35 ;  /* 0x00000023ac007986 */ /* 0x0001e2000c101508 */
[----:B---3--:R-:W-:-:S03]  /*e800*/  PRMT R37, R18, 0x7632, R37 ;  /* 0x0000763212257816 */ /* 0x008fc60000000025 */
[----:B------:R-:W-:Y:S01]  /*e810*/  STG.E.U16 desc[UR8][R174.64], R38 ;  /* 0x00000026ae007986 */ /* 0x000fe2000c101508 */
[----:B-1----:R-:W-:-:S03]  /*e820*/  PRMT R34, R31, 0x7632, R34 ;  /* 0x000076321f227816 */ /* 0x002fc60000000022 */
[----:B------:R1:W-:Y:S01]  /*e830*/  STG.E.U16 desc[UR8][R176.64], R28 ;  /* 0x0000001cb0007986 */ /* 0x0003e2000c101508 */
[----:B----4-:R-:W-:-:S03]  /*e840*/  PRMT R36, R20, 0x7632, R36 ;  /* 0x0000763214247816 */ /* 0x010fc60000000024 */
[----:B------:R2:W-:Y:S01]  /*e850*/  STG.E.U16 desc[UR8][R178.64], R39 ;  /* 0x00000027b2007986 */ /* 0x0005e2000c101508 */
[----:B0-----:R-:W-:-:S03]  /*e860*/  PRMT R35, R40, 0x7632, R35 ;  /* 0x0000763228237816 */ /* 0x001fc60000000023 */
[----:B------:R0:W-:Y:S04]  /*e870*/  STG.E.U16 desc[UR8][R180.64], R29 ;  /* 0x0000001db4007986 */ /* 0x0001e8000c101508 */
[----:B------:R3:W-:Y:S01]  /*e880*/  STG.E.U16 desc[UR8][R182.64], R32 ;  /* 0x00000020b6007986 */ /* 0x0007e2000c101508 */
[----:B-1----:R-:W-:-:S03]  /*e890*/  PRMT R28, R41, 0x7632, R28 ;  /* 0x00007632291c7816 */ /* 0x002fc6000000001c */
[----:B------:R1:W-:Y:S01]  /*e8a0*/  STG.E.U16 desc[UR8][R184.64], R30 ;  /* 0x0000001eb8007986 */ /* 0x0003e2000c101508 */
[----:B--2---:R-:W-:-:S03]  /*e8b0*/  PRMT R39, R19, 0x7632, R39 ;  /* 0x0000763213277816 */ /* 0x004fc60000000027 */
[----:B------:R2:W-:Y:S01]  /*e8c0*/  STG.E.U16 desc[UR8][R186.64], R33 ;  /* 0x00000021ba007986 */ /* 0x0005e2000c101508 */
[----:B0-----:R-:W-:-:S03]  /*e8d0*/  PRMT R29, R42, 0x7632, R29 ;  /* 0x000076322a1d7816 */ /* 0x001fc6000000001d */
[----:B------:R-:W-:Y:S01]  /*e8e0*/  STG.E.U16 desc[UR8][R188.64], R31 ;  /* 0x0000001fbc007986 */ /* 0x000fe2000c101508 */
[----:B---3--:R-:W-:-:S03]  /*e8f0*/  PRMT R32, R24, 0x7632, R32 ;  /* 0x0000763218207816 */ /* 0x008fc60000000020 */
[----:B------:R0:W-:Y:S01]  /*e900*/  STG.E.U16 desc[UR8][R190.64], R34 ;  /* 0x00000022be007986 */ /* 0x0001e2000c101508 */
[----:B-1----:R-:W-:-:S03]  /*e910*/  PRMT R30, R43, 0x7632, R30 ;  /* 0x000076322b1e7816 */ /* 0x002fc6000000001e */
[----:B------:R-:W-:Y:S01]  /*e920*/  STG.E.U16 desc[UR8][R192.64], R40 ;  /* 0x00000028c0007986 */ /* 0x000fe2000c101508 */
[----:B--2---:R-:W-:-:S03]  /*e930*/  PRMT R33, R25, 0x7632, R33 ;  /* 0x0000763219217816 */ /* 0x004fc60000000021 */
[----:B------:R1:W-:Y:S04]  /*e940*/  STG.E.U16 desc[UR8][R194.64], R35 ;  /* 0x00000023c2007986 */ /* 0x0003e8000c101508 */
[----:B------:R-:W-:Y:S01]  /*e950*/  STG.E.U16 desc[UR8][R196.64], R41 ;  /* 0x00000029c4007986 */ /* 0x000fe2000c101508 */
[----:B0-----:R-:W-:-:S03]  /*e960*/  PRMT R34, R26, 0x7632, R34 ;  /* 0x000076321a227816 */ /* 0x001fc60000000022 */
[----:B------:R-:W-:Y:S04]  /*e970*/  STG.E.U16 desc[UR8][R198.64], R28 ;  /* 0x0000001cc6007986 */ /* 0x000fe8000c101508 */
[----:B------:R-:W-:Y:S01]  /*e980*/  STG.E.U16 desc[UR8][R200.64], R42 ;  /* 0x0000002ac8007986 */ /* 0x000fe2000c101508 */
[----:B-1----:R-:W-:-:S03]  /*e990*/  PRMT R35, R27, 0x7632, R35 ;  /* 0x000076321b237816 */ /* 0x002fc60000000023 */
[----:B------:R-:W-:Y:S04]  /*e9a0*/  STG.E.U16 desc[UR8][R202.64], R29 ;  /* 0x0000001dca007986 */ /* 0x000fe8000c101508 */
[----:B------:R-:W-:Y:S04]  /*e9b0*/  STG.E.U16 desc[UR8][R204.64], R43 ;  /* 0x0000002bcc007986 */ /* 0x000fe8000c101508 */
[----:B------:R-:W-:Y:S04]  /*e9c0*/  STG.E.U16 desc[UR8][R206.64], R30 ;  /* 0x0000001ece007986 */ /* 0x000fe8000c101508 */
[----:B------:R-:W0:Y:S04]  /*e9d0*/  LDS.128 R28, [R0+0x2000] ;  /* 0x00200000001c7984 */ /* 0x000e280000000c00 */
[----:B------:R1:W-:Y:S04]  /*e9e0*/  STG.E.U16 desc[UR8][R208.64], R24 ;  /* 0x00000018d0007986 */ /* 0x0003e8000c101508 */
[----:B------:R-:W-:Y:S04]  /*e9f0*/  STG.E.U16 desc[UR8][R210.64], R32 ;  /* 0x00000020d2007986 */ /* 0x000fe8000c101508 */
[----:B------:R2:W-:Y:S04]  /*ea00*/  STG.E.U16 desc[UR8][R212.64], R25 ;  /* 0x00000019d4007986 */ /* 0x0005e8000c101508 */
[----:B------:R3:W-:Y:S01]  /*ea10*/  STG.E.U16 desc[UR8][R214.64], R33 ;  /* 0x00000021d6007986 */ /* 0x0007e2000c101508 */
[----:B-1----:R-:W-:-:S03]  /*ea20*/  PRMT R24, R21, 0x7632, R24 ;  /* 0x0000763215187816 */ /* 0x002fc60000000018 */
[----:B------:R1:W-:Y:S04]  /*ea30*/  STG.E.U16 desc[UR8][R216.64], R26 ;  /* 0x0000001ad8007986 */ /* 0x0003e8000c101508 */
[----:B------:R-:W-:Y:S01]  /*ea40*/  STG.E.U16 desc[UR8][R218.64], R34 ;  /* 0x00000022da007986 */ /* 0x000fe2000c101508 */
[----:B--2---:R-:W-:-:S03]  /*ea50*/  PRMT R25, R22, 0x7632, R25 ;  /* 0x0000763216197816 */ /* 0x004fc60000000019 */
[----:B------:R-:W-:Y:S01]  /*ea60*/  STG.E.U16 desc[UR8][R220.64], R27 ;  /* 0x0000001bdc007986 */ /* 0x000fe2000c101508 */
[----:B---3--:R-:W-:-:S03]  /*ea70*/  PRMT R33, R16, 0x7632, R33 ;  /* 0x0000763210217816 */ /* 0x008fc60000000021 */
[----:B------:R2:W-:Y:S01]  /*ea80*/  STG.E.U16 desc[UR8][R46.64], R35 ;  /* 0x000000232e007986 */ /* 0x0005e2000c101508 */
[----:B-1----:R-:W-:-:S03]  /*ea90*/  PRMT R26, R23, 0x7632, R26 ;  /* 0x00007632171a7816 */ /* 0x002fc6000000001a */
[----:B------:R1:W-:Y:S04]  /*eaa0*/  STG.E.U16 desc[UR8][R48.64], R20 ;  /* 0x0000001430007986 */ /* 0x0003e8000c101508 */
[----:B------:R3:W-:Y:S01]  /*eab0*/  STG.E.U16 desc[UR8][R50.64], R36 ;  /* 0x0000002432007986 */ /* 0x0007e2000c101508 */
[----:B0-----:R-:W-:Y:S02]  /*eac0*/  PRMT R41, R28, 0x7632, R41 ;  /* 0x000076321c297816 */ /* 0x001fe40000000029 */
[----:B------:R-:W-:Y:S01]  /*ead0*/  PRMT R43, R29, 0x7632, R43 ;  /* 0x000076321d2b7816 */ /* 0x000fe2000000002b */
[----:B------:R0:W-:Y:S01]  /*eae0*/  STG.E.U16 desc[UR8][R52.64], R21 ;  /* 0x0000001534007986 */ /* 0x0001e2000c101508 */
[----:B--2---:R-:W-:Y:S02]  /*eaf0*/  PRMT R35, R17, 0x7632, R35 ;  /* 0x0000763211237816 */ /* 0x004fe40000000023 */
[----:B------:R-:W-:Y:S01]  /*eb00*/  PRMT R47, R31, 0x7632, R47 ;  /* 0x000076321f2f7816 */ /* 0x000fe2000000002f */
[----:B------:R2:W-:Y:S01]  /*eb10*/  STG.E.U16 desc[UR8][R54.64], R24 ;  /* 0x0000001836007986 */ /* 0x0005e2000c101508 */
[----:B-1----:R-:W-:-:S03]  /*eb20*/  PRMT R49, R4, 0x7632, R49 ;  /* 0x0000763204317816 */ /* 0x002fc60000000031 */
[----:B------:R1:W-:Y:S01]  /*eb30*/  STG.E.U16 desc[UR8][R56.64], R22 ;  /* 0x0000001638007986 */ /* 0x0003e2000c101508 */
[----:B---3--:R-:W-:-:S03]  /*eb40*/  PRMT R51, R5, 0x7632, R51 ;  /* 0x0000763205337816 */ /* 0x008fc60000000033 */
[----:B------:R3:W-:Y:S01]  /*eb50*/  STG.E.U16 desc[UR8][R58.64], R25 ;  /* 0x000000193a007986 */ /* 0x0007e2000c101508 */
[----:B0-----:R-:W-:-:S03]  /*eb60*/  PRMT R53, R6, 0x7632, R53 ;  /* 0x0000763206357816 */ /* 0x001fc60000000035 */
[----:B------:R0:W-:Y:S01]  /*eb70*/  STG.E.U16 desc[UR8][R60.64], R23 ;  /* 0x000000173c007986 */ /* 0x0001e2000c101508 */
[----:B--2---:R-:W-:-:S03]  /*eb80*/  PRMT R55, R7, 0x7632, R55 ;  /* 0x0000763207377816 */ /* 0x004fc60000000037 */
        /* <DEDUP_REMOVED lines=9> */
[----:B-1----:R-:W-:Y:S02]  /*ec20*/  PRMT R16, R30, 0x7632, R16 ;  /* 0x000076321e107816 */ /* 0x002fe40000000010 */
[----:B------:R-:W-:Y:S01]  /*ec30*/  PRMT R65, R8, 0x7632, R65 ;  /* 0x0000763208417816 */ /* 0x000fe20000000041 */
[----:B------:R-:W-:Y:S01]  /*ec40*/  STG.E.U16 desc[UR8][R72.64], R18 ;  /* 0x0000001248007986 */ /* 0x000fe2000c101508 */
[----:B---3--:R-:W-:-:S03]  /*ec50*/  PRMT R67, R9, 0x7632, R67 ;  /* 0x0000763209437816 */ /* 0x008fc60000000043 */
[----:B------:R-:W-:Y:S01]  /*ec60*/  STG.E.U16 desc[UR8][R74.64], R37 ;  /* 0x000000254a007986 */ /* 0x000fe2000c101508 */
[----:B0-----:R-:W-:-:S03]  /*ec70*/  PRMT R69, R10, 0x7632, R69 ;  /* 0x000076320a457816 */ /* 0x001fc60000000045 */
[----:B------:R-:W-:Y:S01]  /*ec80*/  STG.E.U16 desc[UR8][R76.64], R19 ;  /* 0x000000134c007986 */ /* 0x000fe2000c101508 */
[----:B--2---:R-:W-:-:S03]  /*ec90*/  PRMT R71, R11, 0x7632, R71 ;  /* 0x000076320b477816 */ /* 0x004fc60000000047 */
[----:B------:R-:W-:Y:S04]  /*eca0*/  STG.E.U16 desc[UR8][R78.64], R39 ;  /* 0x000000274e007986 */ /* 0x000fe8000c101508 */
[----:B------:R-:W-:Y:S04]  /*ecb0*/  STG.E.U16 desc[UR8][R80.64], R28 ;  /* 0x0000001c50007986 */ /* 0x000fe8000c101508 */
[----:B------:R-:W-:Y:S04]  /*ecc0*/  STG.E.U16 desc[UR8][R82.64], R41 ;  /* 0x0000002952007986 */ /* 0x000fe8000c101508 */
[----:B------:R-:W-:Y:S04]  /*ecd0*/  STG.E.U16 desc[UR8][R84.64], R29 ;  /* 0x0000001d54007986 */ /* 0x000fe8000c101508 */
[----:B------:R-:W-:Y:S04]  /*ece0*/  STG.E.U16 desc[UR8][R86.64], R43 ;  /* 0x0000002b56007986 */ /* 0x000fe8000c101508 */
[----:B------:R-:W-:Y:S04]  /*ecf0*/  STG.E.U16 desc[UR8][R88.64], R30 ;  /* 0x0000001e58007986 */ /* 0x000fe8000c101508 */
[----:B------:R-:W-:Y:S04]  /*ed00*/  STG.E.U16 desc[UR8][R90.64], R16 ;  /* 0x000000105a007986 */ /* 0x000fe8000c101508 */
[----:B------:R0:W1:Y:S04]  /*ed10*/  LDS.128 R16, [R0+0x3000] ;  /* 0x0030000000107984 */ /* 0x0000680000000c00 */
[----:B------:R-:W-:Y:S04]  /*ed20*/  STG.E.U16 desc[UR8][R92.64], R31 ;  /* 0x0000001f5c007986 */ /* 0x000fe8000c101508 */
[----:B------:R-:W-:Y:S01]  /*ed30*/  STG.E.U16 desc[UR8][R94.64], R47 ;  /* 0x0000002f5e007986 */ /* 0x000fe2000c101508 */
[----:B0-----:R-:W0:Y:S03]  /*ed40*/  LDC R0, c[0x0][0x3ec] ;  /* 0x0000fb00ff007b82 */ /* 0x001e260000000800 */
[----:B------:R2:W-:Y:S04]  /*ed50*/  STG.E.U16 desc[UR8][R96.64], R4 ;  /* 0x0000000460007986 */ /* 0x0005e8000c101508 */
[----:B------:R-:W-:Y:S04]  /*ed60*/  STG.E.U16 desc[UR8][R98.64], R49 ;  /* 0x0000003162007986 */ /* 0x000fe8000c101508 */
[----:B------:R3:W-:Y:S04]  /*ed70*/  STG.E.U16 desc[UR8][R100.64], R5 ;  /* 0x0000000564007986 */ /* 0x0007e8000c101508 */
[----:B------:R-:W-:Y:S01]  /*ed80*/  STG.E.U16 desc[UR8][R102.64], R51 ;  /* 0x0000003366007986 */ /* 0x000fe2000c101508 */
[----:B--2---:R-:W-:-:S03]  /*ed90*/  IMAD.SHL.U32 R4, R236, 0x4, RZ ;  /* 0x00000004ec047824 */ /* 0x004fc600078e00ff */
[----:B------:R2:W-:Y:S04]  /*eda0*/  STG.E.U16 desc[UR8][R104.64], R6 ;  /* 0x0000000668007986 */ /* 0x0005e8000c101508 */
[----:B------:R-:W-:Y:S01]  /*edb0*/  STG.E.U16 desc[UR8][R106.64], R53 ;  /* 0x000000356a007986 */ /* 0x000fe2000c101508 */
[----:B0-----:R-:W-:-:S03]  /*edc0*/  IMAD R0, R239, R0, RZ ;  /* 0x00000000ef007224 */ /* 0x001fc600078e02ff */
[----:B------:R-:W-:Y:S01]  /*edd0*/  STG.E.U16 desc[UR8][R108.64], R7 ;  /* 0x000000076c007986 */ /* 0x000fe2000c101508 */
[C---:B---3--:R-:W-:Y:S02]  /*ede0*/  IMAD.SHL.U32 R5, R0.reuse, 0x4, RZ ;  /* 0x0000000400057824 */ /* 0x048fe400078e00ff */
[----:B------:R-:W-:Y:S01]  /*edf0*/  IMAD.HI R0, R0, 0x4, RZ ;  /* 0x0000000400007827 */ /* 0x000fe200078e02ff */
[----:B------:R0:W-:Y:S01]  /*ee00*/  STG.E.U16 desc[UR8][R110.64], R55 ;  /* 0x000000376e007986 */ /* 0x0001e2000c101508 */
[----:B-1----:R-:W-:Y:S02]  /*ee10*/  PRMT R73, R16, 0x7632, R73 ;  /* 0x0000763210497816 */ /* 0x002fe40000000049 */
[----:B------:R-:W-:Y:S01]  /*ee20*/  PRMT R75, R17, 0x7632, R75 ;  /* 0x00007632114b7816 */ /* 0x000fe2000000004b */
[----:B------:R-:W-:Y:S01]  /*ee30*/  STG.E.U16 desc[UR8][R112.64], R12 ;  /* 0x0000000c70007986 */ /* 0x000fe2000c101508 */
[----:B------:R-:W-:Y:S02]  /*ee40*/  PRMT R77, R18, 0x7632, R77 ;  /* 0x00007632124d7816 */ /* 0x000fe4000000004d */
[----:B--2---:R-:W-:Y:S01]  /*ee50*/  LOP3.LUT R6, R3, 0xf0, RZ, 0xc0, !PT ;  /* 0x000000f003067812 */ /* 0x004fe200078ec0ff */
[----:B------:R-:W-:Y:S01]  /*ee60*/  STG.E.U16 desc[UR8][R114.64], R57 ;  /* 0x0000003972007986 */ /* 0x000fe2000c101508 */
[----:B------:R-:W-:-:S03]  /*ee70*/  IMAD.HI R3, R236, 0x4, RZ ;  /* 0x00000004ec037827 */ /* 0x000fc600078e02ff */
[----:B------:R-:W-:Y:S01]  /*ee80*/  STG.E.U16 desc[UR8][R116.64], R13 ;  /* 0x0000000d74007986 */ /* 0x000fe2000c101508 */
[----:B0-----:R-:W-:-:S03]  /*ee90*/  PRMT R111, R19, 0x7632, R111 ;  /* 0x00007632136f7816 */ /* 0x001fc6000000006f */
[----:B------:R-:W-:Y:S04]  /*eea0*/  STG.E.U16 desc[UR8][R118.64], R59 ;  /* 0x0000003b76007986 */ /* 0x000fe8000c101508 */
[----:B------:R-:W-:Y:S04]  /*eeb0*/  STG.E.U16 desc[UR8][R120.64], R14 ;  /* 0x0000000e78007986 */ /* 0x000fe8000c101508 */
[----:B------:R-:W-:Y:S04]  /*eec0*/  STG.E.U16 desc[UR8][R122.64], R61 ;  /* 0x0000003d7a007986 */ /* 0x000fe8000c101508 */
[----:B------:R-:W-:Y:S04]  /*eed0*/  STG.E.U16 desc[UR8][R124.64], R15 ;  /* 0x0000000f7c007986 */ /* 0x000fe8000c101508 */
[----:B------:R-:W-:Y:S04]  /*eee0*/  STG.E.U16 desc[UR8][R126.64], R63 ;  /* 0x0000003f7e007986 */ /* 0x000fe8000c101508 */
[----:B------:R-:W-:Y:S04]  /*eef0*/  STG.E.U16 desc[UR8][R128.64], R8 ;  /* 0x0000000880007986 */ /* 0x000fe8000c101508 */
[----:B------:R-:W-:Y:S04]  /*ef00*/  STG.E.U16 desc[UR8][R130.64], R65 ;  /* 0x0000004182007986 */ /* 0x000fe8000c101508 */
[----:B------:R0:W-:Y:S04]  /*ef10*/  STG.E.U16 desc[UR8][R132.64], R9 ;  /* 0x0000000984007986 */ /* 0x0001e8000c101508 */
[----:B------:R-:W-:Y:S04]  /*ef20*/  STG.E.U16 desc[UR8][R134.64], R67 ;  /* 0x0000004386007986 */ /* 0x000fe8000c101508 */
[----:B------:R-:W-:Y:S04]  /*ef30*/  STG.E.U16 desc[UR8][R136.64], R10 ;  /* 0x0000000a88007986 */ /* 0x000fe8000c101508 */
[----:B------:R-:W-:Y:S01]  /*ef40*/  STG.E.U16 desc[UR8][R138.64], R69 ;  /* 0x000000458a007986 */ /* 0x000fe2000c101508 */
[----:B0-----:R-:W0:Y:S03]  /*ef50*/  LDC.64 R8, c[0x0][0x3a0] ;  /* 0x0000e800ff087b82 */ /* 0x001e260000000a00 */
[----:B------:R-:W-:Y:S04]  /*ef60*/  STG.E.U16 desc[UR8][R140.64], R11 ;  /* 0x0000000b8c007986 */ /* 0x000fe8000c101508 */
[----:B------:R-:W-:Y:S04]  /*ef70*/  STG.E.U16 desc[UR8][R142.64], R71 ;  /* 0x000000478e007986 */ /* 0x000fe8000c101508 */
[----:B------:R-:W-:Y:S04]  /*ef80*/  STG.E.U16 desc[UR8][R144.64], R16 ;  /* 0x0000001090007986 */ /* 0x000fe8000c101508 */
[----:B------:R-:W-:Y:S04]  /*ef90*/  STG.E.U16 desc[UR8][R146.64], R73 ;  /* 0x0000004992007986 */ /* 0x000fe8000c101508 */
[----:B------:R-:W-:Y:S04]  /*efa0*/  STG.E.U16 desc[UR8][R148.64], R17 ;  /* 0x0000001194007986 */ /* 0x000fe8000c101508 */
[----:B------:R-:W-:Y:S01]  /*efb0*/  STG.E.U16 desc[UR8][R150.64], R75 ;  /* 0x0000004b96007986 */ /* 0x000fe2000c101508 */
[----:B0-----:R-:W-:-:S03]  /*efc0*/  IADD3 R4, P2, P3, R4, R8, R5 ;  /* 0x0000000804047210 */ /* 0x001fc60007b5e005 */
[----:B------:R-:W-:Y:S01]  /*efd0*/  STG.E.U16 desc[UR8][R152.64], R18 ;  /* 0x0000001298007986 */ /* 0x000fe2000c101508 */
[----:B------:R-:W-:-:S03]  /*efe0*/  IADD3.X R5, PT, PT, R3, R9, R0, P2, P3 ;  /* 0x0000000903057210 */ /* 0x000fc600017e6400 */
[----:B------:R-:W-:Y:S04]  /*eff0*/  STG.E.U16 desc[UR8][R154.64], R77 ;  /* 0x0000004d9a007986 */ /* 0x000fe8000c101508 */
[----:B------:R-:W-:Y:S04]  /*f000*/  STG.E.U16 desc[UR8][R156.64], R19 ;  /* 0x000000139c007986 */ /* 0x000fe8000c101508 */
[----:B------:R-:W-:Y:S01]  /*f010*/  STG.E.U16 desc[UR8][R222.64], R111 ;  /* 0x0000006fde007986 */ /* 0x000fe2000c101508 */
[----:B------:R-:W-:Y:S06]  /*f020*/  BAR.SYNC.DEFER_BLOCKING 0x0 ;  /* 0x0000000000007b1d */ /* 0x000fec0000010000 */
[----:B------:R-:W-:Y:S02]  /*f030*/  STSM.16.M88 [R2], R45 ;  /* 0x0000002d02007844 */ /* 0x000fe40000000000 */
[----:B------:R-:W-:Y:S06]  /*f040*/  BAR.SYNC.DEFER_BLOCKING 0x0 ;  /* 0x0000000000007b1d */ /* 0x000fec0000010000 */
[----:B------:R-:W0:Y:S04]  /*f050*/  LDSM.16.M88 R7, [R6+UR4] ;  /* 0x000000040607783b */ /* 0x000e280008000000 */
[----:B0-----:R0:W-:Y:S01]  /*f060*/  @!P0 STG.E desc[UR8][R4.64], R7 ;  /* 0x0000000704008986 */ /* 0x0011e2000c101908 */
[----:B------:R-:W-:Y:S06]  /*f070*/  BAR.SYNC.DEFER_BLOCKING 0x0 ;  /* 0x0000000000007b1d */ /* 0x000fec0000010000 */
[----:B------:R-:W-:Y:S05]  /*f080*/  @P1 BRA `(.L_x_22) ;  /* 0x0000000000a01947 */ /* 0x000fea0003800000 */
[----:B------:R-:W1:Y:S01]  /*f090*/  S2R R3, SR_CgaCtaId ;  /* 0x0000000000037919 */ /* 0x000e620000008800 */
[----:B------:R-:W-:Y:S01]  /*f0a0*/  NOP ;  /* 0x0000000000007918 */ /* 0x000fe20000000000 */
[----:B------:R-:W-:Y:S01]  /*f0b0*/  MOV R0, 0x50 ;  /* 0x0000005000007802 */ /* 0x000fe20000000f00 */
[----:B0-----:R-:W-:-:S03]  /*f0c0*/  IMAD.MOV.U32 R7, RZ, RZ, 0x1 ;  /* 0x00000001ff077424 */ /* 0x001fc600078e00ff */
[----:B-1----:R-:W-:Y:S01]  /*f0d0*/  LEA R9, R3, R0, 0x18 ;  /* 0x0000000003097211 */ /* 0x002fe200078ec0ff */
[----:B------:R-:W-:Y:S01]  /*f0e0*/  IMAD.MOV.U32 R3, RZ, RZ, 0xffff ;  /* 0x0000ffffff037424 */ /* 0x000fe200078e00ff */
[----:B------:R-:W-:-:S03]  /*f0f0*/  MOV R0, UR5 ;  /* 0x0000000500007c02 */ /* 0x000fc60008000f00 */
[----:B------:R-:W0:Y:S01]  /*f100*/  LDS R5, [R9] ;  /* 0x0000000009057984 */ /* 0x000e220000000800 */
[----:B------:R-:W-:-:S04]  /*f110*/  LOP3.LUT R0, R0, 0xffff, RZ, 0xc0, !PT ;  /* 0x0000ffff00007812 */ /* 0x000fc800078ec0ff */
[----:B------:R-:W-:-:S05]  /*f120*/  SHF.R.U32.HI R0, RZ, 0x5, R0 ;  /* 0x00000005ff007819 */ /* 0x000fca0000011600 */
[----:B------:R-:W-:Y:S01]  /*f130*/  VIADD R2, R0, 0x10 ;  /* 0x0000001000027836 */ /* 0x000fe20000000000 */
[----:B------:R-:W-:-:S04]  /*f140*/  SHF.L.U32 R0, R3, R0, RZ ;  /* 0x0000000003007219 */ /* 0x000fc800000006ff */
[----:B------:R-:W-:-:S04]  /*f150*/  SHF.L.U32 R3, R7, R2, RZ ;  /* 0x0000000207037219 */ /* 0x000fc800000006ff */
[----:B------:R-:W-:-:S04]  /*f160*/  LOP3.LUT R0, R3, R0, RZ, 0xfc, !PT ;  /* 0x0000000003007212 */ /* 0x000fc800078efcff */
[C---:B------:R-:W-:Y:S02]  /*f170*/  LOP3.LUT R2, R0.reuse, 0xffff, RZ, 0xc0, !PT ;  /* 0x0000ffff00027812 */ /* 0x040fe400078ec0ff */
[----:B0-----:R-:W-:-:S04]  /*f180*/  LOP3.LUT R3, R0, 0xffff, R5, 0x80, !PT ;  /* 0x0000ffff00037812 */ /* 0x001fc800078e8005 */
[----:B------:R-:W-:-:S13]  /*f190*/  ISETP.NE.AND P0, PT, R3, R2, PT ;  /* 0x000000020300720c */ /* 0x000fda0003f05270 */
[----:B------:R-:W-:Y:S05]  /*f1a0*/  @P0 BRA `(.L_x_23) ;  /* 0x0000000000500947 */ /* 0x000fea0003800000 */
[----:B------:R-:W-:Y:S02]  /*f1b0*/  SHF.R.U32.HI R5, RZ, 0x10, R5 ;  /* 0x00000010ff057819 */ /* 0x000fe40000011605 */
[----:B------:R-:W-:-:S04]  /*f1c0*/  SHF.R.U32.HI R2, RZ, 0x10, R0 ;  /* 0x00000010ff027819 */ /* 0x000fc80000011600 */
[----:B------:R-:W-:-:S04]  /*f1d0*/  LOP3.LUT R5, R5, R2, RZ, 0xc0, !PT ;  /* 0x0000000205057212 */ /* 0x000fc800078ec0ff */
[----:B------:R-:W-:-:S13]  /*f1e0*/  ISETP.NE.AND P0, PT, R5, R2, PT ;  /* 0x000000020500720c */ /* 0x000fda0003f05270 */
[----:B------:R-:W-:Y:S05]  /*f1f0*/  @P0 BRA `(.L_x_24) ;  /* 0x0000000000300947 */ /* 0x000fea0003800000 */
[----:B------:R-:W-:Y:S01]  /*f200*/  R2UR UR4, R0 ;  /* 0x00000000000472ca */ /* 0x000fe200000e0000 */
[----:B------:R-:W0:Y:S01]  /*f210*/  S2R R3, SR_LANEID ;  /* 0x0000000000037919 */ /* 0x000e220000000000 */
[----:B------:R-:W-:-:S06]  /*f220*/  VOTE.ANY R2, PT, PT ;  /* 0x0000000000027806 */ /* 0x000fcc00038e0100 */
[----:B------:R-:W0:Y:S05]  /*f230*/  FLO.U32 R2, R2 ;  /* 0x0000000200027300 */ /* 0x000e2a00000e0000 */
[----:B------:R-:W-:-:S06]  /*f240*/  ULOP3.LUT UR4, URZ, UR4, URZ, 0x33, !UPT ;  /* 0x00000004ff047292 */ /* 0x000fcc000f8e33ff */
[----:B------:R-:W-:-:S04]  /*f250*/  IMAD.U32 R4, RZ, RZ, UR4 ;  /* 0x00000004ff047e24 */ /* 0x000fc8000f8e00ff */
[----:B------:R-:W1:Y:S02]  /*f260*/  REDUX UR6, R4 ;  /* 0x00000000040673c4 */ /* 0x000e640000000000 */
[----:B------:R2:W-:Y:S01]  /*f270*/  UTCATOMSWS.AND URZ, UR4 ;  /* 0x0000000400ff79e3 */ /* 0x0005e20008000000 */
[----:B0-----:R-:W-:Y:S01]  /*f280*/  ISETP.EQ.U32.AND P0, PT, R2, R3, PT ;  /* 0x000000030200720c */ /* 0x001fe20003f02070 */
[----:B-1----:R-:W-:-:S12]  /*f290*/  IMAD.U32 R0, RZ, RZ, UR6 ;  /* 0x00000006ff007e24 */ /* 0x002fd8000f8e00ff */
[----:B------:R2:W-:Y:S01]  /*f2a0*/  @P0 ATOMS.AND RZ, [R9], R0 ;  /* 0x0000000009ff038c */ /* 0x0005e20002800000 */
[----:B------:R-:W-:Y:S05]  /*f2b0*/  BRA `(.L_x_22) ;  /* 0x0000000000147947 */ /* 0x000fea0003800000 */
.L_x_24:
[----:B------:R-:W-:-:S07]  /*f2c0*/  MOV R2, 0xf2e0 ;  /* 0x0000f2e000027802 */ /* 0x000fce0000000f00 */
[----:B------:R-:W-:Y:S05]  /*f2d0*/  CALL.REL.NOINC `($__internal_0_$__cuda_sm10x_tcgen05_guardrail_trap_col_being_dealloced_not_returned_by_alloc) ;  /* 0x0000000000447944 */ /* 0x000fea0003c00000 */
[----:B------:R-:W-:Y:S05]  /*f2e0*/  BRA `(.L_x_22) ;  /* 0x0000000000087947 */ /* 0x000fea0003800000 */
.L_x_23:
[----:B------:R-:W-:-:S07]  /*f2f0*/  MOV R2, 0xf310 ;  /* 0x0000f31000027802 */ /* 0x000fce0000000f00 */
[----:B------:R-:W-:Y:S05]  /*f300*/  CALL.REL.NOINC `($__internal_2_$__cuda_sm10x_tcgen05_guardrail_trap_unallocated_columns_being_dealloced) ;  /* 0x0000000000507944 */ /* 0x000fea0003c00000 */
.L_x_22:
[----:B------:R-:W-:Y:S01]  /*f310*/  NOP ;  /* 0x0000000000007918 */ /* 0x000fe20000000000 */
[----:B--2---:R-:W-:Y:S05]  /*f320*/  EXIT ;  /* 0x000000000000794d */ /* 0x004fea0003800000 */
.L_x_8:
[----:B------:R-:W0:Y:S02]  /*f330*/  SYNCS.PHASECHK.TRANS64.TRYWAIT P0, [UR4+0x14000], RZ ;  /* 0x014000ffff0075a7 */ /* 0x000e240008001104 */
[----:B0-----:R-:W-:Y:S05]  /*f340*/  @!P0 BRA `(.L_x_8) ;  /* 0xfffffffc00f88947 */ /* 0x001fea000383ffff */
[----:B------:R-:W-:Y:S05]  /*f350*/  BRA `(.L_x_7) ;  /* 0xffffff54009c7947 */ /* 0x000fea000383ffff */
.L_x_17:
[----:B------:R-:W0:Y:S02]  /*f360*/  SYNCS.PHASECHK.TRANS64.TRYWAIT P3, [UR4+0x1c010], RZ ;  /* 0x01c010ffff0075a7 */ /* 0x000e240008061104 */
[----:B0-----:R-:W-:Y:S05]  /*f370*/  @!P3 BRA `(.L_x_17) ;  /* 0xfffffffc00f8b947 */ /* 0x001fea000383ffff */
[----:B------:R-:W-:Y:S05]  /*f380*/  BRA `(.L_x_25) ;  /* 0xffffff9c00087947 */ /* 0x000fea000383ffff */
.L_x_18:
[----:B------:R-:W0:Y:S02]  /*f390*/  SYNCS.PHASECHK.TRANS64.TRYWAIT P3, [R10+URZ], R11 ;  /* 0x0000000b0a0075a7 */ /* 0x000e2400080611ff */
[----:B0-----:R-:W-:Y:S05]  /*f3a0*/  @!P3 BRA `(.L_x_18) ;  /* 0xfffffffc00f8b947 */ /* 0x001fea000383ffff */
[----:B------:R-:W-:Y:S05]  /*f3b0*/  BRA `(.L_x_26) ;  /* 0xffffffa000447947 */ /* 0x000fea000383ffff */
.L_x_21:
[----:B------:R-:W0:Y:S02]  /*f3c0*/  SYNCS.PHASECHK.TRANS64.TRYWAIT P0, [R10+URZ], R3 ;  /* 0x000000030a0075a7 */ /* 0x000e2400080011ff */
[----:B0-----:R-:W-:Y:S05]  /*f3d0*/  @!P0 BRA `(.L_x_21) ;  /* 0xfffffffc00f88947 */ /* 0x001fea000383ffff */
[----:B------:R-:W-:Y:S05]  /*f3e0*/  BRA `(.L_x_27) ;  /* 0xffffffb400007947 */ /* 0x000fea000383ffff */
        .weak           $__internal_0_$__cuda_sm10x_tcgen05_guardrail_trap_col_being_dealloced_not_returned_by_alloc
        .type           $__internal_0_$__cuda_sm10x_tcgen05_guardrail_trap_col_being_dealloced_not_returned_by_alloc,@function
        .size           $__internal_0_$__cuda_sm10x_tcgen05_guardrail_trap_col_being_dealloced_not_returned_by_alloc,($__internal_1_$__cuda_sm10x_tcgen05_guardrail_trap_phase_invalid_during_alloc - $__internal_0_$__cuda_sm10x_tcgen05_guardrail_trap_col_being_dealloced_not_returned_by_alloc)
$__internal_0_$__cuda_sm10x_tcgen05_guardrail_trap_col_being_dealloced_not_returned_by_alloc:
[----:B------:R-:W-:Y:S05]  /*f3f0*/  BPT.TRAP 0x1 ;  /* 0x000000040000795c */ /* 0x000fea0000300000 */
[----:B------:R-:W-:-:S04]  /*f400*/  IMAD.MOV.U32 R3, RZ, RZ, 0x0 ;  /* 0x00000000ff037424 */ /* 0x000fc800078e00ff */
[----:B------:R-:W-:Y:S05]  /*f410*/  RET.REL.NODEC R2 `(attn_fwd) ;  /* 0xffffff0802f87950 */ /* 0x000fea0003c3ffff */
        .weak           $__internal_1_$__cuda_sm10x_tcgen05_guardrail_trap_phase_invalid_during_alloc
        .type           $__internal_1_$__cuda_sm10x_tcgen05_guardrail_trap_phase_invalid_during_alloc,@function
        .size           $__internal_1_$__cuda_sm10x_tcgen05_guardrail_trap_phase_invalid_during_alloc,($__internal_2_$__cuda_sm10x_tcgen05_guardrail_trap_unallocated_columns_being_dealloced - $__internal_1_$__cuda_sm10x_tcgen05_guardrail_trap_phase_invalid_during_alloc)
$__internal_1_$__cuda_sm10x_tcgen05_guardrail_trap_phase_invalid_during_alloc:
[----:B------:R-:W-:Y:S05]  /*f420*/  BPT.TRAP 0x1 ;  /* 0x000000040000795c */ /* 0x000fea0000300000 */
[----:B------:R-:W-:-:S04]  /*f430*/  IMAD.MOV.U32 R3, RZ, RZ, 0x0 ;  /* 0x00000000ff037424 */ /* 0x000fc800078e00ff */
[----:B------:R-:W-:Y:S05]  /*f440*/  RET.REL.NODEC R2 `(attn_fwd) ;  /* 0xffffff0802ec7950 */ /* 0x000fea0003c3ffff */
        .weak           $__internal_2_$__cuda_sm10x_tcgen05_guardrail_trap_unallocated_columns_being_dealloced
        .type           $__internal_2_$__cuda_sm10x_tcgen05_guardrail_trap_unallocated_columns_being_dealloced,@function
        .size           $__internal_2_$__cuda_sm10x_tcgen05_guardrail_trap_unallocated_columns_being_dealloced,(.L_x_31 - $__internal_2_$__cuda_sm10x_tcgen05_guardrail_trap_unallocated_columns_being_dealloced)
$__internal_2_$__cuda_sm10x_tcgen05_guardrail_trap_unallocated_columns_being_dealloced:
[----:B------:R-:W-:Y:S05]  /*f450*/  BPT.TRAP 0x1 ;  /* 0x000000040000795c */ /* 0x000fea0000300000 */
[----:B------:R-:W-:-:S04]  /*f460*/  IMAD.MOV.U32 R3, RZ, RZ, 0x0 ;  /* 0x00000000ff037424 */ /* 0x000fc800078e00ff */
[----:B------:R-:W-:Y:S05]  /*f470*/  RET.REL.NODEC R2 `(attn_fwd) ;  /* 0xffffff0802e07950 */ /* 0x000fea0003c3ffff */
.L_x_28:
[----:B------:R-:W-:-:S00]  /*f480*/  BRA `(.L_x_28) ;  /* 0xfffffffc00fc7947 */ /* 0x000fc0000383ffff */
[----:B------:R-:W-:-:S00]  /*f490*/  NOP ;  /* 0x0000000000007918 */ /* 0x000fc00000000000 */
        /* <DEDUP_REMOVED lines=14> */
.L_x_31:


//--------------------- .nv.global.init           --------------------------
	.section	.nv.global.init,"aw",@progbits
.nv.global.init:
	.type		_$_str,@object
	.size		_$_str,(.L_3 - _$_str)
_$_str:
        /*0000*/ 	.byte	0x5f, 0x5f, 0x43, 0x55, 0x44, 0x41, 0x5f, 0x46, 0x54, 0x5a, 0x00
.L_3:


//--------------------- .nv.shared.attn_fwd       --------------------------
	.section	.nv.shared.attn_fwd,"aw",@nobits
	.sectionflags	@""
	.align	16
	.zero		1024


//--------------------- .nv.shared.reserved.0     --------------------------
	.section	.nv.shared.reserved.0,"aw",@nobits
	.align	8
	.weak		__nv_reservedSMEM_offset_0_alias
	.size		__nv_reservedSMEM_offset_0_alias, 0, 64
	.other		__nv_reservedSMEM_offset_0_alias,@"STO_CUDA_RESERVED_SHARED STV_DEFAULT"
__nv_reservedSMEM_offset_0_alias:
	.zero		0
.nv.shared.reserved.0:
	.zero		64
	.weak		__nv_reservedSMEM_allocation_phase
	.type		__nv_reservedSMEM_allocation_phase,@object
	.size		__nv_reservedSMEM_allocation_phase,(.L_0 - __nv_reservedSMEM_allocation_phase)
__nv_reservedSMEM_allocation_phase:
	.zero		1
.L_0:
	.zero		7
	.weak		__nv_reservedSMEM_devtool_atexit_pc
	.type		__nv_reservedSMEM_devtool_atexit_pc,@object
	.size		__nv_reservedSMEM_devtool_atexit_pc,(__nv_reservedSMEM_allocation_mask - __nv_reservedSMEM_devtool_atexit_pc)
__nv_reservedSMEM_devtool_atexit_pc:
	.zero		8
	.weak		__nv_reservedSMEM_allocation_mask
	.type		__nv_reservedSMEM_allocation_mask,@object
	.size		__nv_reservedSMEM_allocation_mask,(.L_2 - __nv_reservedSMEM_allocation_mask)
__nv_reservedSMEM_allocation_mask:
	.zero		4
.L_2:


//--------------------- .nv.constant0.attn_fwd    --------------------------
	.section	.nv.constant0.attn_fwd,"a",@progbits
	.sectionflags	@""
	.align	4
.nv.constant0.attn_fwd:
	.zero		1032


//--------------------- SYMBOLS --------------------------

	.type		.nv.reservedSmem.offset0,@object
	.size		.nv.reservedSmem.offset0,0x4
	.type		.nv.reservedSmem.cap,@object
	.size		.nv.reservedSmem.cap,0x4
